//
// Generated by NVIDIA NVVM Compiler
//
// Compiler Build ID: CL-36424714
// Cuda compilation tools, release 13.0, V13.0.88
// Based on NVVM 20.0.0
//

.version 9.0
.target sm_100
.address_size 64

	// .globl	_Z10initializePfP17curandStateXORWOWy
.global .align 4 .b8 precalc_xorwow_matrix[102400];
.global .align 4 .b8 precalc_xorwow_offset_matrix[102400];
.global .align 4 .b8 mrg32k3aM1[2304];
.global .align 4 .b8 mrg32k3aM2[2304];
.global .align 4 .b8 mrg32k3aM1SubSeq[2016];
.global .align 4 .b8 mrg32k3aM2SubSeq[2016];
.global .align 4 .b8 mrg32k3aM1Seq[2304];
.global .align 4 .b8 mrg32k3aM2Seq[2304];
.const .align 8 .b8 __cr_lgamma_table[72];
.const .align 4 .b8 kernels[8748];
.const .align 4 .b8 growth_centers[12];
.const .align 4 .b8 growth_widths[12];

.visible .entry _Z10initializePfP17curandStateXORWOWy(
	.param .u64 .ptr .align 1 _Z10initializePfP17curandStateXORWOWy_param_0,
	.param .u64 .ptr .align 1 _Z10initializePfP17curandStateXORWOWy_param_1,
	.param .u64 _Z10initializePfP17curandStateXORWOWy_param_2
)
{
	.reg .pred 	%p<27>;
	.reg .b32 	%r<459>;
	.reg .b32 	%f<3>;
	.reg .b64 	%rd<23>;

	ld.param.u64 	%rd8, [_Z10initializePfP17curandStateXORWOWy_param_0];
	ld.param.u64 	%rd9, [_Z10initializePfP17curandStateXORWOWy_param_1];
	ld.param.u64 	%rd10, [_Z10initializePfP17curandStateXORWOWy_param_2];
	mov.u32 	%r205, %ctaid.x;
	mov.u32 	%r206, %ntid.x;
	mov.u32 	%r207, %tid.x;
	mad.lo.s32 	%r1, %r205, %r206, %r207;
	mov.u32 	%r208, %ctaid.y;
	mov.u32 	%r209, %ntid.y;
	mov.u32 	%r210, %tid.y;
	mad.lo.s32 	%r211, %r208, %r209, %r210;
	setp.gt.s32 	%p1, %r1, 127;
	setp.gt.u32 	%p2, %r211, 127;
	or.pred  	%p3, %p1, %p2;
	@%p3 bra 	$L__BB0_44;
	cvta.to.global.u64 	%rd11, %rd9;
	shl.b32 	%r212, %r211, 7;
	add.s32 	%r213, %r212, %r1;
	cvt.s64.s32 	%rd1, %r213;
	mul.wide.s32 	%rd12, %r213, 48;
	add.s64 	%rd2, %rd11, %rd12;
	cvt.u32.u64 	%r214, %rd10;
	xor.b32  	%r215, %r214, -1429050551;
	mul.lo.s32 	%r216, %r215, 1099087573;
	{ .reg .b32 tmp; mov.b64 {tmp, %r217}, %rd10; }
	xor.b32  	%r218, %r217, -136515619;
	mul.lo.s32 	%r219, %r218, -1703105765;
	add.s32 	%r220, %r216, %r219;
	add.s32 	%r3, %r220, 6615241;
	add.s32 	%r373, %r216, 123456789;
	st.global.v2.u32 	[%rd2], {%r3, %r373};
	xor.b32  	%r372, %r216, 362436069;
	add.s32 	%r371, %r219, 521288629;
	st.global.v2.u32 	[%rd2+8], {%r372, %r371};
	xor.b32  	%r370, %r219, 88675123;
	add.s32 	%r369, %r216, 5783321;
	st.global.v2.u32 	[%rd2+16], {%r370, %r369};
	setp.eq.s32 	%p4, %r213, 0;
	@%p4 bra 	$L__BB0_43;
	mov.b32 	%r355, 0;
	mov.u64 	%rd22, %rd1;
$L__BB0_3:
	and.b64  	%rd4, %rd22, 3;
	setp.eq.s64 	%p5, %rd4, 0;
	@%p5 bra 	$L__BB0_42;
	mul.wide.u32 	%rd13, %r355, 3200;
	mov.u64 	%rd14, precalc_xorwow_matrix;
	add.s64 	%rd5, %rd14, %rd13;
	cvt.u32.u64 	%r15, %rd4;
	mov.b32 	%r356, 0;
$L__BB0_5:
	mov.b32 	%r369, 0;
	mov.u32 	%r370, %r369;
	mov.u32 	%r371, %r369;
	mov.u32 	%r372, %r369;
	mov.u32 	%r373, %r369;
	mov.u32 	%r362, %r369;
$L__BB0_6:
	mul.wide.u32 	%rd15, %r362, 4;
	add.s64 	%rd16, %rd2, %rd15;
	ld.global.u32 	%r23, [%rd16+4];
	shl.b32 	%r24, %r362, 5;
	mov.b32 	%r368, 0;
$L__BB0_7:
	.pragma "nounroll";
	shr.u32 	%r225, %r23, %r368;
	and.b32  	%r226, %r225, 1;
	setp.eq.b32 	%p6, %r226, 1;
	not.pred 	%p7, %p6;
	add.s32 	%r227, %r24, %r368;
	mul.lo.s32 	%r228, %r227, 5;
	mul.wide.u32 	%rd17, %r228, 4;
	add.s64 	%rd6, %rd5, %rd17;
	@%p7 bra 	$L__BB0_9;
	ld.global.u32 	%r229, [%rd6];
	xor.b32  	%r373, %r373, %r229;
	ld.global.u32 	%r230, [%rd6+4];
	xor.b32  	%r372, %r372, %r230;
	ld.global.u32 	%r231, [%rd6+8];
	xor.b32  	%r371, %r371, %r231;
	ld.global.u32 	%r232, [%rd6+12];
	xor.b32  	%r370, %r370, %r232;
	ld.global.u32 	%r233, [%rd6+16];
	xor.b32  	%r369, %r369, %r233;
$L__BB0_9:
	and.b32  	%r235, %r225, 2;
	setp.eq.s32 	%p8, %r235, 0;
	@%p8 bra 	$L__BB0_11;
	ld.global.u32 	%r236, [%rd6+20];
	xor.b32  	%r373, %r373, %r236;
	ld.global.u32 	%r237, [%rd6+24];
	xor.b32  	%r372, %r372, %r237;
	ld.global.u32 	%r238, [%rd6+28];
	xor.b32  	%r371, %r371, %r238;
	ld.global.u32 	%r239, [%rd6+32];
	xor.b32  	%r370, %r370, %r239;
	ld.global.u32 	%r240, [%rd6+36];
	xor.b32  	%r369, %r369, %r240;
$L__BB0_11:
	and.b32  	%r242, %r225, 4;
	setp.eq.s32 	%p9, %r242, 0;
	@%p9 bra 	$L__BB0_13;
	ld.global.u32 	%r243, [%rd6+40];
	xor.b32  	%r373, %r373, %r243;
	ld.global.u32 	%r244, [%rd6+44];
	xor.b32  	%r372, %r372, %r244;
	ld.global.u32 	%r245, [%rd6+48];
	xor.b32  	%r371, %r371, %r245;
	ld.global.u32 	%r246, [%rd6+52];
	xor.b32  	%r370, %r370, %r246;
	ld.global.u32 	%r247, [%rd6+56];
	xor.b32  	%r369, %r369, %r247;
$L__BB0_13:
	and.b32  	%r249, %r225, 8;
	setp.eq.s32 	%p10, %r249, 0;
	@%p10 bra 	$L__BB0_15;
	ld.global.u32 	%r250, [%rd6+60];
	xor.b32  	%r373, %r373, %r250;
	ld.global.u32 	%r251, [%rd6+64];
	xor.b32  	%r372, %r372, %r251;
	ld.global.u32 	%r252, [%rd6+68];
	xor.b32  	%r371, %r371, %r252;
	ld.global.u32 	%r253, [%rd6+72];
	xor.b32  	%r370, %r370, %r253;
	ld.global.u32 	%r254, [%rd6+76];
	xor.b32  	%r369, %r369, %r254;
$L__BB0_15:
	and.b32  	%r256, %r225, 16;
	setp.eq.s32 	%p11, %r256, 0;
	@%p11 bra 	$L__BB0_17;
	ld.global.u32 	%r257, [%rd6+80];
	xor.b32  	%r373, %r373, %r257;
	ld.global.u32 	%r258, [%rd6+84];
	xor.b32  	%r372, %r372, %r258;
	ld.global.u32 	%r259, [%rd6+88];
	xor.b32  	%r371, %r371, %r259;
	ld.global.u32 	%r260, [%rd6+92];
	xor.b32  	%r370, %r370, %r260;
	ld.global.u32 	%r261, [%rd6+96];
	xor.b32  	%r369, %r369, %r261;
$L__BB0_17:
	and.b32  	%r263, %r225, 32;
	setp.eq.s32 	%p12, %r263, 0;
	@%p12 bra 	$L__BB0_19;
	ld.global.u32 	%r264, [%rd6+100];
	xor.b32  	%r373, %r373, %r264;
	ld.global.u32 	%r265, [%rd6+104];
	xor.b32  	%r372, %r372, %r265;
	ld.global.u32 	%r266, [%rd6+108];
	xor.b32  	%r371, %r371, %r266;
	ld.global.u32 	%r267, [%rd6+112];
	xor.b32  	%r370, %r370, %r267;
	ld.global.u32 	%r268, [%rd6+116];
	xor.b32  	%r369, %r369, %r268;
$L__BB0_19:
	and.b32  	%r270, %r225, 64;
	setp.eq.s32 	%p13, %r270, 0;
	@%p13 bra 	$L__BB0_21;
	ld.global.u32 	%r271, [%rd6+120];
	xor.b32  	%r373, %r373, %r271;
	ld.global.u32 	%r272, [%rd6+124];
	xor.b32  	%r372, %r372, %r272;
	ld.global.u32 	%r273, [%rd6+128];
	xor.b32  	%r371, %r371, %r273;
	ld.global.u32 	%r274, [%rd6+132];
	xor.b32  	%r370, %r370, %r274;
	ld.global.u32 	%r275, [%rd6+136];
	xor.b32  	%r369, %r369, %r275;
$L__BB0_21:
	and.b32  	%r277, %r225, 128;
	setp.eq.s32 	%p14, %r277, 0;
	@%p14 bra 	$L__BB0_23;
	ld.global.u32 	%r278, [%rd6+140];
	xor.b32  	%r373, %r373, %r278;
	ld.global.u32 	%r279, [%rd6+144];
	xor.b32  	%r372, %r372, %r279;
	ld.global.u32 	%r280, [%rd6+148];
	xor.b32  	%r371, %r371, %r280;
	ld.global.u32 	%r281, [%rd6+152];
	xor.b32  	%r370, %r370, %r281;
	ld.global.u32 	%r282, [%rd6+156];
	xor.b32  	%r369, %r369, %r282;
$L__BB0_23:
	and.b32  	%r284, %r225, 256;
	setp.eq.s32 	%p15, %r284, 0;
	@%p15 bra 	$L__BB0_25;
	ld.global.u32 	%r285, [%rd6+160];
	xor.b32  	%r373, %r373, %r285;
	ld.global.u32 	%r286, [%rd6+164];
	xor.b32  	%r372, %r372, %r286;
	ld.global.u32 	%r287, [%rd6+168];
	xor.b32  	%r371, %r371, %r287;
	ld.global.u32 	%r288, [%rd6+172];
	xor.b32  	%r370, %r370, %r288;
	ld.global.u32 	%r289, [%rd6+176];
	xor.b32  	%r369, %r369, %r289;
$L__BB0_25:
	and.b32  	%r291, %r225, 512;
	setp.eq.s32 	%p16, %r291, 0;
	@%p16 bra 	$L__BB0_27;
	ld.global.u32 	%r292, [%rd6+180];
	xor.b32  	%r373, %r373, %r292;
	ld.global.u32 	%r293, [%rd6+184];
	xor.b32  	%r372, %r372, %r293;
	ld.global.u32 	%r294, [%rd6+188];
	xor.b32  	%r371, %r371, %r294;
	ld.global.u32 	%r295, [%rd6+192];
	xor.b32  	%r370, %r370, %r295;
	ld.global.u32 	%r296, [%rd6+196];
	xor.b32  	%r369, %r369, %r296;
$L__BB0_27:
	and.b32  	%r298, %r225, 1024;
	setp.eq.s32 	%p17, %r298, 0;
	@%p17 bra 	$L__BB0_29;
	ld.global.u32 	%r299, [%rd6+200];
	xor.b32  	%r373, %r373, %r299;
	ld.global.u32 	%r300, [%rd6+204];
	xor.b32  	%r372, %r372, %r300;
	ld.global.u32 	%r301, [%rd6+208];
	xor.b32  	%r371, %r371, %r301;
	ld.global.u32 	%r302, [%rd6+212];
	xor.b32  	%r370, %r370, %r302;
	ld.global.u32 	%r303, [%rd6+216];
	xor.b32  	%r369, %r369, %r303;
$L__BB0_29:
	and.b32  	%r305, %r225, 2048;
	setp.eq.s32 	%p18, %r305, 0;
	@%p18 bra 	$L__BB0_31;
	ld.global.u32 	%r306, [%rd6+220];
	xor.b32  	%r373, %r373, %r306;
	ld.global.u32 	%r307, [%rd6+224];
	xor.b32  	%r372, %r372, %r307;
	ld.global.u32 	%r308, [%rd6+228];
	xor.b32  	%r371, %r371, %r308;
	ld.global.u32 	%r309, [%rd6+232];
	xor.b32  	%r370, %r370, %r309;
	ld.global.u32 	%r310, [%rd6+236];
	xor.b32  	%r369, %r369, %r310;
$L__BB0_31:
	and.b32  	%r312, %r225, 4096;
	setp.eq.s32 	%p19, %r312, 0;
	@%p19 bra 	$L__BB0_33;
	ld.global.u32 	%r313, [%rd6+240];
	xor.b32  	%r373, %r373, %r313;
	ld.global.u32 	%r314, [%rd6+244];
	xor.b32  	%r372, %r372, %r314;
	ld.global.u32 	%r315, [%rd6+248];
	xor.b32  	%r371, %r371, %r315;
	ld.global.u32 	%r316, [%rd6+252];
	xor.b32  	%r370, %r370, %r316;
	ld.global.u32 	%r317, [%rd6+256];
	xor.b32  	%r369, %r369, %r317;
$L__BB0_33:
	and.b32  	%r319, %r225, 8192;
	setp.eq.s32 	%p20, %r319, 0;
	@%p20 bra 	$L__BB0_35;
	ld.global.u32 	%r320, [%rd6+260];
	xor.b32  	%r373, %r373, %r320;
	ld.global.u32 	%r321, [%rd6+264];
	xor.b32  	%r372, %r372, %r321;
	ld.global.u32 	%r322, [%rd6+268];
	xor.b32  	%r371, %r371, %r322;
	ld.global.u32 	%r323, [%rd6+272];
	xor.b32  	%r370, %r370, %r323;
	ld.global.u32 	%r324, [%rd6+276];
	xor.b32  	%r369, %r369, %r324;
$L__BB0_35:
	and.b32  	%r326, %r225, 16384;
	setp.eq.s32 	%p21, %r326, 0;
	@%p21 bra 	$L__BB0_37;
	ld.global.u32 	%r327, [%rd6+280];
	xor.b32  	%r373, %r373, %r327;
	ld.global.u32 	%r328, [%rd6+284];
	xor.b32  	%r372, %r372, %r328;
	ld.global.u32 	%r329, [%rd6+288];
	xor.b32  	%r371, %r371, %r329;
	ld.global.u32 	%r330, [%rd6+292];
	xor.b32  	%r370, %r370, %r330;
	ld.global.u32 	%r331, [%rd6+296];
	xor.b32  	%r369, %r369, %r331;
$L__BB0_37:
	and.b32  	%r333, %r225, 32768;
	setp.eq.s32 	%p22, %r333, 0;
	@%p22 bra 	$L__BB0_39;
	ld.global.u32 	%r334, [%rd6+300];
	xor.b32  	%r373, %r373, %r334;
	ld.global.u32 	%r335, [%rd6+304];
	xor.b32  	%r372, %r372, %r335;
	ld.global.u32 	%r336, [%rd6+308];
	xor.b32  	%r371, %r371, %r336;
	ld.global.u32 	%r337, [%rd6+312];
	xor.b32  	%r370, %r370, %r337;
	ld.global.u32 	%r338, [%rd6+316];
	xor.b32  	%r369, %r369, %r338;
$L__BB0_39:
	add.s32 	%r368, %r368, 16;
	setp.ne.s32 	%p23, %r368, 32;
	@%p23 bra 	$L__BB0_7;
	mad.lo.s32 	%r339, %r362, -31, %r24;
	add.s32 	%r362, %r339, 1;
	setp.ne.s32 	%p24, %r362, 5;
	@%p24 bra 	$L__BB0_6;
	st.global.u32 	[%rd2+4], %r373;
	st.global.u32 	[%rd2+8], %r372;
	st.global.u32 	[%rd2+12], %r371;
	st.global.u32 	[%rd2+16], %r370;
	st.global.u32 	[%rd2+20], %r369;
	add.s32 	%r356, %r356, 1;
	setp.lt.u32 	%p25, %r356, %r15;
	@%p25 bra 	$L__BB0_5;
$L__BB0_42:
	shr.u64 	%rd7, %rd22, 2;
	add.s32 	%r355, %r355, 1;
	setp.gt.u64 	%p26, %rd22, 3;
	mov.u64 	%rd22, %rd7;
	@%p26 bra 	$L__BB0_3;
$L__BB0_43:
	mov.b32 	%r340, 0;
	st.global.v2.u32 	[%rd2+24], {%r340, %r340};
	st.global.u32 	[%rd2+32], %r340;
	mov.b64 	%rd18, 0;
	st.global.u64 	[%rd2+40], %rd18;
	shr.u32 	%r341, %r373, 2;
	xor.b32  	%r342, %r341, %r373;
	st.global.v2.u32 	[%rd2+8], {%r371, %r370};
	shl.b32 	%r343, %r369, 4;
	shl.b32 	%r344, %r342, 1;
	xor.b32  	%r345, %r344, %r343;
	xor.b32  	%r346, %r345, %r342;
	xor.b32  	%r347, %r346, %r369;
	st.global.v2.u32 	[%rd2+16], {%r369, %r347};
	add.s32 	%r348, %r3, 362437;
	st.global.v2.u32 	[%rd2], {%r348, %r372};
	add.s32 	%r349, %r347, %r348;
	cvt.rn.f32.u32 	%f1, %r349;
	fma.rn.f32 	%f2, %f1, 0f2F800000, 0f2F000000;
	cvta.to.global.u64 	%rd19, %rd8;
	shl.b64 	%rd20, %rd1, 2;
	add.s64 	%rd21, %rd19, %rd20;
	st.global.f32 	[%rd21], %f2;
$L__BB0_44:
	ret;

}
	// .globl	_Z6updatePfS_S_
.visible .entry _Z6updatePfS_S_(
	.param .u64 .ptr .align 1 _Z6updatePfS_S__param_0,
	.param .u64 .ptr .align 1 _Z6updatePfS_S__param_1,
	.param .u64 .ptr .align 1 _Z6updatePfS_S__param_2
)
{
	.reg .pred 	%p<6>;
	.reg .b32 	%r<60>;
	.reg .b32 	%f<111>;
	.reg .b64 	%rd<21>;

	ld.param.u64 	%rd5, [_Z6updatePfS_S__param_0];
	ld.param.u64 	%rd3, [_Z6updatePfS_S__param_1];
	ld.param.u64 	%rd4, [_Z6updatePfS_S__param_2];
	cvta.to.global.u64 	%rd1, %rd5;
	mov.u32 	%r11, %ctaid.x;
	mov.u32 	%r12, %ntid.x;
	mov.u32 	%r13, %tid.x;
	mad.lo.s32 	%r1, %r11, %r12, %r13;
	mov.u32 	%r14, %ctaid.y;
	mov.u32 	%r15, %ntid.y;
	mov.u32 	%r16, %tid.y;
	mad.lo.s32 	%r17, %r14, %r15, %r16;
	setp.gt.s32 	%p1, %r1, 127;
	setp.gt.u32 	%p2, %r17, 127;
	or.pred  	%p3, %p1, %p2;
	@%p3 bra 	$L__BB1_7;
	add.s32 	%r3, %r1, 128;
	mov.b32 	%r58, -13;
	mov.f32 	%f108, 0f00000000;
	mov.u64 	%rd9, kernels;
	mov.f32 	%f109, %f108;
	mov.f32 	%f110, %f108;
$L__BB1_2:
	add.s32 	%r20, %r17, %r58;
	mad.lo.s32 	%r5, %r58, 27, 364;
	shl.b32 	%r21, %r20, 7;
	and.b32  	%r6, %r21, 16256;
	mov.b32 	%r59, -13;
$L__BB1_3:
	add.s32 	%r8, %r3, %r59;
	shr.s32 	%r22, %r8, 31;
	shr.u32 	%r23, %r22, 25;
	add.s32 	%r24, %r8, %r23;
	and.b32  	%r25, %r24, -128;
	sub.s32 	%r26, %r8, %r25;
	add.s32 	%r27, %r5, %r59;
	add.s32 	%r28, %r6, %r26;
	mul.wide.s32 	%rd6, %r28, 4;
	add.s64 	%rd7, %rd1, %rd6;
	mul.wide.s32 	%rd8, %r27, 4;
	add.s64 	%rd2, %rd9, %rd8;
	ld.global.f32 	%f14, [%rd7];
	ld.const.f32 	%f15, [%rd2];
	fma.rn.f32 	%f16, %f14, %f15, %f110;
	ld.const.f32 	%f17, [%rd2+2916];
	fma.rn.f32 	%f18, %f14, %f17, %f109;
	ld.const.f32 	%f19, [%rd2+5832];
	fma.rn.f32 	%f20, %f14, %f19, %f108;
	add.s32 	%r29, %r8, 1;
	shr.s32 	%r30, %r29, 31;
	shr.u32 	%r31, %r30, 25;
	add.s32 	%r32, %r29, %r31;
	and.b32  	%r33, %r32, -128;
	sub.s32 	%r34, %r29, %r33;
	add.s32 	%r35, %r6, %r34;
	mul.wide.s32 	%rd10, %r35, 4;
	add.s64 	%rd11, %rd1, %rd10;
	ld.global.f32 	%f21, [%rd11];
	ld.const.f32 	%f22, [%rd2+4];
	fma.rn.f32 	%f23, %f21, %f22, %f16;
	ld.const.f32 	%f24, [%rd2+2920];
	fma.rn.f32 	%f25, %f21, %f24, %f18;
	ld.const.f32 	%f26, [%rd2+5836];
	fma.rn.f32 	%f27, %f21, %f26, %f20;
	add.s32 	%r36, %r8, 2;
	shr.s32 	%r37, %r36, 31;
	shr.u32 	%r38, %r37, 25;
	add.s32 	%r39, %r36, %r38;
	and.b32  	%r40, %r39, -128;
	sub.s32 	%r41, %r36, %r40;
	add.s32 	%r42, %r6, %r41;
	mul.wide.s32 	%rd12, %r42, 4;
	add.s64 	%rd13, %rd1, %rd12;
	ld.global.f32 	%f28, [%rd13];
	ld.const.f32 	%f29, [%rd2+8];
	fma.rn.f32 	%f110, %f28, %f29, %f23;
	ld.const.f32 	%f30, [%rd2+2924];
	fma.rn.f32 	%f109, %f28, %f30, %f25;
	ld.const.f32 	%f31, [%rd2+5840];
	fma.rn.f32 	%f108, %f28, %f31, %f27;
	setp.eq.s32 	%p4, %r59, 11;
	@%p4 bra 	$L__BB1_5;
	add.s32 	%r43, %r8, 3;
	shr.s32 	%r44, %r43, 31;
	shr.u32 	%r45, %r44, 25;
	add.s32 	%r46, %r43, %r45;
	and.b32  	%r47, %r46, -128;
	sub.s32 	%r48, %r43, %r47;
	add.s32 	%r49, %r6, %r48;
	mul.wide.s32 	%rd14, %r49, 4;
	add.s64 	%rd15, %rd1, %rd14;
	ld.global.f32 	%f32, [%rd15];
	ld.const.f32 	%f33, [%rd2+12];
	fma.rn.f32 	%f110, %f32, %f33, %f110;
	ld.const.f32 	%f34, [%rd2+2928];
	fma.rn.f32 	%f109, %f32, %f34, %f109;
	ld.const.f32 	%f35, [%rd2+5844];
	fma.rn.f32 	%f108, %f32, %f35, %f108;
	add.s32 	%r59, %r59, 4;
	bra.uni 	$L__BB1_3;
$L__BB1_5:
	add.s32 	%r58, %r58, 1;
	setp.ne.s32 	%p5, %r58, 14;
	@%p5 bra 	$L__BB1_2;
	shl.b32 	%r50, %r17, 7;
	add.s32 	%r51, %r50, %r1;
	mul.wide.s32 	%rd16, %r51, 4;
	add.s64 	%rd17, %rd1, %rd16;
	ld.global.f32 	%f36, [%rd17];
	ld.const.f32 	%f37, [growth_centers];
	ld.const.f32 	%f38, [growth_widths];
	sub.f32 	%f39, %f110, %f37;
	neg.f32 	%f40, %f39;
	mul.f32 	%f41, %f39, %f40;
	add.f32 	%f42, %f38, %f38;
	mul.f32 	%f43, %f38, %f42;
	div.rn.f32 	%f44, %f41, %f43;
	fma.rn.f32 	%f45, %f44, 0f3BBB989D, 0f3F000000;
	cvt.sat.f32.f32 	%f46, %f45;
	mov.f32 	%f47, 0f4B400001;
	mov.f32 	%f48, 0f437C0000;
	fma.rm.f32 	%f49, %f46, %f48, %f47;
	add.f32 	%f50, %f49, 0fCB40007F;
	neg.f32 	%f51, %f50;
	fma.rn.f32 	%f52, %f44, 0f3FB8AA3B, %f51;
	fma.rn.f32 	%f53, %f44, 0f32A57060, %f52;
	mov.b32 	%r52, %f49;
	shl.b32 	%r53, %r52, 23;
	mov.b32 	%f54, %r53;
	ex2.approx.ftz.f32 	%f55, %f53;
	mul.f32 	%f56, %f55, %f54;
	fma.rn.f32 	%f57, %f56, 0f40000000, 0fBF800000;
	fma.rn.f32 	%f58, %f57, 0f3DCCCCCD, %f36;
	ld.const.f32 	%f59, [growth_centers+4];
	ld.const.f32 	%f60, [growth_widths+4];
	sub.f32 	%f61, %f109, %f59;
	neg.f32 	%f62, %f61;
	mul.f32 	%f63, %f61, %f62;
	add.f32 	%f64, %f60, %f60;
	mul.f32 	%f65, %f60, %f64;
	div.rn.f32 	%f66, %f63, %f65;
	fma.rn.f32 	%f67, %f66, 0f3BBB989D, 0f3F000000;
	cvt.sat.f32.f32 	%f68, %f67;
	fma.rm.f32 	%f69, %f68, %f48, %f47;
	add.f32 	%f70, %f69, 0fCB40007F;
	neg.f32 	%f71, %f70;
	fma.rn.f32 	%f72, %f66, 0f3FB8AA3B, %f71;
	fma.rn.f32 	%f73, %f66, 0f32A57060, %f72;
	mov.b32 	%r54, %f69;
	shl.b32 	%r55, %r54, 23;
	mov.b32 	%f74, %r55;
	ex2.approx.ftz.f32 	%f75, %f73;
	mul.f32 	%f76, %f75, %f74;
	fma.rn.f32 	%f77, %f76, 0f40000000, 0fBF800000;
	fma.rn.f32 	%f78, %f77, 0f3DCCCCCD, %f58;
	ld.const.f32 	%f79, [growth_centers+8];
	ld.const.f32 	%f80, [growth_widths+8];
	sub.f32 	%f81, %f108, %f79;
	neg.f32 	%f82, %f81;
	mul.f32 	%f83, %f81, %f82;
	add.f32 	%f84, %f80, %f80;
	mul.f32 	%f85, %f80, %f84;
	div.rn.f32 	%f86, %f83, %f85;
	fma.rn.f32 	%f87, %f86, 0f3BBB989D, 0f3F000000;
	cvt.sat.f32.f32 	%f88, %f87;
	fma.rm.f32 	%f89, %f88, %f48, %f47;
	add.f32 	%f90, %f89, 0fCB40007F;
	neg.f32 	%f91, %f90;
	fma.rn.f32 	%f92, %f86, 0f3FB8AA3B, %f91;
	fma.rn.f32 	%f93, %f86, 0f32A57060, %f92;
	mov.b32 	%r56, %f89;
	shl.b32 	%r57, %r56, 23;
	mov.b32 	%f94, %r57;
	ex2.approx.ftz.f32 	%f95, %f93;
	mul.f32 	%f96, %f95, %f94;
	fma.rn.f32 	%f97, %f96, 0f40000000, 0fBF800000;
	fma.rn.f32 	%f98, %f97, 0f3DCCCCCD, %f78;
	min.f32 	%f99, %f98, 0f3F800000;
	max.f32 	%f100, %f99, 0f00000000;
	cvta.to.global.u64 	%rd18, %rd3;
	add.s64 	%rd19, %rd18, %rd16;
	st.global.f32 	[%rd19], %f100;
	ld.global.f32 	%f101, [%rd17];
	sub.f32 	%f102, %f100, %f101;
	abs.f32 	%f103, %f102;
	cvta.to.global.u64 	%rd20, %rd4;
	atom.global.add.f32 	%f104, [%rd20], %f103;
$L__BB1_7:
	ret;

}
	// .globl	_Z16calculateMetricsPfS_S_
.visible .entry _Z16calculateMetricsPfS_S_(
	.param .u64 .ptr .align 1 _Z16calculateMetricsPfS_S__param_0,
	.param .u64 .ptr .align 1 _Z16calculateMetricsPfS_S__param_1,
	.param .u64 .ptr .align 1 _Z16calculateMetricsPfS_S__param_2
)
{
	.reg .pred 	%p<13>;
	.reg .b32 	%r<20>;
	.reg .b32 	%f<58>;
	.reg .b64 	%rd<9>;

	ld.param.u64 	%rd1, [_Z16calculateMetricsPfS_S__param_0];
	ld.param.u64 	%rd2, [_Z16calculateMetricsPfS_S__param_1];
	ld.param.u64 	%rd3, [_Z16calculateMetricsPfS_S__param_2];
	mov.u32 	%r3, %ctaid.x;
	mov.u32 	%r4, %ntid.x;
	mov.u32 	%r5, %tid.x;
	mad.lo.s32 	%r1, %r3, %r4, %r5;
	mov.u32 	%r6, %ctaid.y;
	mov.u32 	%r7, %ntid.y;
	mov.u32 	%r8, %tid.y;
	mad.lo.s32 	%r9, %r6, %r7, %r8;
	setp.gt.s32 	%p1, %r1, 127;
	setp.gt.u32 	%p2, %r9, 127;
	or.pred  	%p3, %p1, %p2;
	@%p3 bra 	$L__BB2_4;
	cvta.to.global.u64 	%rd4, %rd1;
	cvta.to.global.u64 	%rd5, %rd2;
	shl.b32 	%r10, %r9, 7;
	add.s32 	%r11, %r10, %r1;
	mul.wide.s32 	%rd6, %r11, 4;
	add.s64 	%rd7, %rd4, %rd6;
	ld.global.f32 	%f1, [%rd7];
	add.f32 	%f5, %f1, 0fBF000000;
	abs.f32 	%f6, %f5;
	add.f32 	%f7, %f6, %f6;
	atom.global.add.f32 	%f8, [%rd5], %f7;
	setp.leu.f32 	%p4, %f1, 0f00000000;
	setp.geu.f32 	%p5, %f1, 0f3F800000;
	mov.f32 	%f57, 0f00000000;
	or.pred  	%p6, %p4, %p5;
	@%p6 bra 	$L__BB2_3;
	neg.f32 	%f9, %f1;
	setp.lt.f32 	%p7, %f1, 0f00800000;
	mul.f32 	%f10, %f1, 0f4B000000;
	selp.f32 	%f11, %f10, %f1, %p7;
	selp.f32 	%f12, 0fC1B80000, 0f00000000, %p7;
	mov.b32 	%r12, %f11;
	add.s32 	%r13, %r12, -1059760811;
	and.b32  	%r14, %r13, -8388608;
	sub.s32 	%r15, %r12, %r14;
	mov.b32 	%f13, %r15;
	cvt.rn.f32.s32 	%f14, %r14;
	fma.rn.f32 	%f15, %f14, 0f34000000, %f12;
	add.f32 	%f16, %f13, 0fBF800000;
	fma.rn.f32 	%f17, %f16, 0fBE055027, 0f3E1039F6;
	fma.rn.f32 	%f18, %f17, %f16, 0fBDF8CDCC;
	fma.rn.f32 	%f19, %f18, %f16, 0f3E0F2955;
	fma.rn.f32 	%f20, %f19, %f16, 0fBE2AD8B9;
	fma.rn.f32 	%f21, %f20, %f16, 0f3E4CED0B;
	fma.rn.f32 	%f22, %f21, %f16, 0fBE7FFF22;
	fma.rn.f32 	%f23, %f22, %f16, 0f3EAAAA78;
	fma.rn.f32 	%f24, %f23, %f16, 0fBF000000;
	mul.f32 	%f25, %f16, %f24;
	fma.rn.f32 	%f26, %f25, %f16, %f16;
	fma.rn.f32 	%f27, %f15, 0f3F317218, %f26;
	setp.gt.u32 	%p8, %r12, 2139095039;
	fma.rn.f32 	%f28, %f11, 0f7F800000, 0f7F800000;
	selp.f32 	%f29, %f28, %f27, %p8;
	setp.eq.f32 	%p9, %f11, 0f00000000;
	selp.f32 	%f30, 0fFF800000, %f29, %p9;
	mul.f32 	%f31, %f30, %f9;
	mov.f32 	%f32, 0f3F800000;
	sub.f32 	%f33, %f32, %f1;
	setp.lt.f32 	%p10, %f33, 0f00800000;
	mul.f32 	%f34, %f33, 0f4B000000;
	selp.f32 	%f35, %f34, %f33, %p10;
	selp.f32 	%f36, 0fC1B80000, 0f00000000, %p10;
	mov.b32 	%r16, %f35;
	add.s32 	%r17, %r16, -1059760811;
	and.b32  	%r18, %r17, -8388608;
	sub.s32 	%r19, %r16, %r18;
	mov.b32 	%f37, %r19;
	cvt.rn.f32.s32 	%f38, %r18;
	fma.rn.f32 	%f39, %f38, 0f34000000, %f36;
	add.f32 	%f40, %f37, 0fBF800000;
	fma.rn.f32 	%f41, %f40, 0fBE055027, 0f3E1039F6;
	fma.rn.f32 	%f42, %f41, %f40, 0fBDF8CDCC;
	fma.rn.f32 	%f43, %f42, %f40, 0f3E0F2955;
	fma.rn.f32 	%f44, %f43, %f40, 0fBE2AD8B9;
	fma.rn.f32 	%f45, %f44, %f40, 0f3E4CED0B;
	fma.rn.f32 	%f46, %f45, %f40, 0fBE7FFF22;
	fma.rn.f32 	%f47, %f46, %f40, 0f3EAAAA78;
	fma.rn.f32 	%f48, %f47, %f40, 0fBF000000;
	mul.f32 	%f49, %f40, %f48;
	fma.rn.f32 	%f50, %f49, %f40, %f40;
	fma.rn.f32 	%f51, %f39, 0f3F317218, %f50;
	setp.gt.u32 	%p11, %r16, 2139095039;
	fma.rn.f32 	%f52, %f35, 0f7F800000, 0f7F800000;
	selp.f32 	%f53, %f52, %f51, %p11;
	setp.eq.f32 	%p12, %f35, 0f00000000;
	selp.f32 	%f54, 0fFF800000, %f53, %p12;
	mul.f32 	%f55, %f33, %f54;
	sub.f32 	%f57, %f31, %f55;
$L__BB2_3:
	cvta.to.global.u64 	%rd8, %rd3;
	atom.global.add.f32 	%f56, [%rd8], %f57;
$L__BB2_4:
	ret;

}


// ===== COMPILED SASS (sm_100) =====

	.target	sm_100

	.elftype	@"ET_EXEC"


//--------------------- .note.nv.tkinfo           --------------------------
	.section	.note.nv.tkinfo,"",@"SHT_NOTE"
	.sectionflags	@"SHF_NOTE_NV_TKINFO"
	.tkinfo
        /*0018*/ 	.word	0x00000002
        /*0030*/ 	.string	""
        /*0030*/ 	.string	"ptxas"
        /*0030*/ 	.string	"Cuda compilation tools, release 13.0, V13.0.88"
        /*0030*/ 	.string	"Build cuda_13.0.r13.0/compiler.36424714_0"
        /*0030*/ 	.string	"-arch sm_100 -m 64 "



//--------------------- .note.nv.cuinfo           --------------------------
	.section	.note.nv.cuinfo,"",@"SHT_NOTE"
	.sectionflags	@"SHF_NOTE_NV_CUINFO"
        /*0018*/ 	.short	0x0002
        /*001a*/ 	.short	0x0064
        /*001c*/ 	.short	0x0082
	.zero		2


//--------------------- .nv.info                  --------------------------
	.section	.nv.info,"",@"SHT_CUDA_INFO"
	.align	4


	//----- nvinfo : EIATTR_REGCOUNT
	.align		4
        /*0000*/ 	.byte	0x04, 0x2f
        /*0002*/ 	.short	(.L_13 - .L_12)
	.align		4
.L_12:
        /*0004*/ 	.word	index@(_Z10initializePfP17curandStateXORWOWy)
        /*0008*/ 	.word	0x0000001f


	//----- nvinfo : EIATTR_FRAME_SIZE
	.align		4
.L_13:
        /*000c*/ 	.byte	0x04, 0x11
        /*000e*/ 	.short	(.L_15 - .L_14)
	.align		4
.L_14:
        /*0010*/ 	.word	index@(_Z10initializePfP17curandStateXORWOWy)
        /*0014*/ 	.word	0x00000000


	//----- nvinfo : EIATTR_REGCOUNT
	.align		4
.L_15:
        /*0018*/ 	.byte	0x04, 0x2f
        /*001a*/ 	.short	(.L_17 - .L_16)
	.align		4
.L_16:
        /*001c*/ 	.word	index@(_Z6updatePfS_S_)
        /*0020*/ 	.word	0x00000048


	//----- nvinfo : EIATTR_FRAME_SIZE
	.align		4
.L_17:
        /*0024*/ 	.byte	0x04, 0x11
        /*0026*/ 	.short	(.L_19 - .L_18)
	.align		4
.L_18:
        /*0028*/ 	.word	index@($__internal_0_$__cuda_sm3x_div_rn_noftz_f32_slowpath)
        /*002c*/ 	.word	0x00000000


	//----- nvinfo : EIATTR_FRAME_SIZE
	.align		4
.L_19:
        /*0030*/ 	.byte	0x04, 0x11
        /*0032*/ 	.short	(.L_21 - .L_20)
	.align		4
.L_20:
        /*0034*/ 	.word	index@(_Z6updatePfS_S_)
        /*0038*/ 	.word	0x00000000


	//----- nvinfo : EIATTR_REGCOUNT
	.align		4
.L_21:
        /*003c*/ 	.byte	0x04, 0x2f
        /*003e*/ 	.short	(.L_23 - .L_22)
	.align		4
.L_22:
        /*0040*/ 	.word	index@(_Z16calculateMetricsPfS_S_)
        /*0044*/ 	.word	0x00000012


	//----- nvinfo : EIATTR_FRAME_SIZE
	.align		4
.L_23:
        /*0048*/ 	.byte	0x04, 0x11
        /*004a*/ 	.short	(.L_25 - .L_24)
	.align		4
.L_24:
        /*004c*/ 	.word	index@(_Z16calculateMetricsPfS_S_)
        /*0050*/ 	.word	0x00000000


	//----- nvinfo : EIATTR_MIN_STACK_SIZE
	.align		4
.L_25:
        /*0054*/ 	.byte	0x04, 0x12
        /*0056*/ 	.short	(.L_27 - .L_26)
	.align		4
.L_26:
        /*0058*/ 	.word	index@(_Z16calculateMetricsPfS_S_)
        /*005c*/ 	.word	0x00000000


	//----- nvinfo : EIATTR_MIN_STACK_SIZE
	.align		4
.L_27:
        /*0060*/ 	.byte	0x04, 0x12
        /*0062*/ 	.short	(.L_29 - .L_28)
	.align		4
.L_28:
        /*0064*/ 	.word	index@(_Z6updatePfS_S_)
        /*0068*/ 	.word	0x00000000


	//----- nvinfo : EIATTR_MIN_STACK_SIZE
	.align		4
.L_29:
        /*006c*/ 	.byte	0x04, 0x12
        /*006e*/ 	.short	(.L_31 - .L_30)
	.align		4
.L_30:
        /*0070*/ 	.word	index@(_Z10initializePfP17curandStateXORWOWy)
        /*0074*/ 	.word	0x00000000
.L_31:


//--------------------- .nv.compat                --------------------------
	.section	.nv.compat,"",@"SHT_CUDA_COMPAT_INFO"
	.align	4
        /*0000*/ 	.byte	0x02, 0x09, 0x00, 0x00, 0x02, 0x02, 0x01, 0x00, 0x02, 0x05, 0x05, 0x00, 0x03, 0x07, 0x01, 0x01
        /*0010*/ 	.byte	0x02, 0x03, 0x00, 0x00, 0x02, 0x06, 0x01, 0x00, 0x04, 0x0b, 0x08, 0x00, 0x01, 0x00, 0x00, 0x00
        /*0020*/ 	.byte	0x00, 0x00, 0x00, 0x00


//--------------------- .nv.info._Z16calculateMetricsPfS_S_ --------------------------
	.section	.nv.info._Z16calculateMetricsPfS_S_,"",@"SHT_CUDA_INFO"
	.sectionflags	@""
	.align	4


	//----- nvinfo : EIATTR_CUDA_API_VERSION
	.align		4
        /*0000*/ 	.byte	0x04, 0x37
        /*0002*/ 	.short	(.L_33 - .L_32)
.L_32:
        /*0004*/ 	.word	0x00000082


	//----- nvinfo : EIATTR_KPARAM_INFO
	.align		4
.L_33:
        /*0008*/ 	.byte	0x04, 0x17
        /*000a*/ 	.short	(.L_35 - .L_34)
.L_34:
        /*000c*/ 	.word	0x00000000
        /*0010*/ 	.short	0x0002
        /*0012*/ 	.short	0x0010
        /*0014*/ 	.byte	0x00, 0xf5, 0x21, 0x00


	//----- nvinfo : EIATTR_KPARAM_INFO
	.align		4
.L_35:
        /*0018*/ 	.byte	0x04, 0x17
        /*001a*/ 	.short	(.L_37 - .L_36)
.L_36:
        /*001c*/ 	.word	0x00000000
        /*0020*/ 	.short	0x0001
        /*0022*/ 	.short	0x0008
        /*0024*/ 	.byte	0x00, 0xf5, 0x21, 0x00


	//----- nvinfo : EIATTR_KPARAM_INFO
	.align		4
.L_37:
        /*0028*/ 	.byte	0x04, 0x17
        /*002a*/ 	.short	(.L_39 - .L_38)
.L_38:
        /*002c*/ 	.word	0x00000000
        /*0030*/ 	.short	0x0000
        /*0032*/ 	.short	0x0000
        /*0034*/ 	.byte	0x00, 0xf5, 0x21, 0x00


	//----- nvinfo : EIATTR_SPARSE_MMA_MASK
	.align		4
.L_39:
        /*0038*/ 	.byte	0x03, 0x50
        /*003a*/ 	.short	0x0000


	//----- nvinfo : EIATTR_MAXREG_COUNT
	.align		4
        /*003c*/ 	.byte	0x03, 0x1b
        /*003e*/ 	.short	0x00ff


	//----- nvinfo : EIATTR_MERCURY_ISA_VERSION
	.align		4
        /*0040*/ 	.byte	0x03, 0x5f
        /*0042*/ 	.short	0x0101


	//----- nvinfo : EIATTR_VRC_CTA_INIT_COUNT
	.align		4
        /*0044*/ 	.byte	0x02, 0x4a
	.zero		1
	.zero		1


	//----- nvinfo : EIATTR_EXIT_INSTR_OFFSETS
	.align		4
        /*0048*/ 	.byte	0x04, 0x1c
        /*004a*/ 	.short	(.L_41 - .L_40)


	//   ....[0]....
.L_40:
        /*004c*/ 	.word	0x000000b0


	//   ....[1]....
        /*0050*/ 	.word	0x00000540


	//----- nvinfo : EIATTR_CRS_STACK_SIZE
	.align		4
.L_41:
        /*0054*/ 	.byte	0x04, 0x1e
        /*0056*/ 	.short	(.L_43 - .L_42)
.L_42:
        /*0058*/ 	.word	0x00000000


	//----- nvinfo : EIATTR_CBANK_PARAM_SIZE
	.align		4
.L_43:
        /*005c*/ 	.byte	0x03, 0x19
        /*005e*/ 	.short	0x0018


	//----- nvinfo : EIATTR_PARAM_CBANK
	.align		4
        /*0060*/ 	.byte	0x04, 0x0a
        /*0062*/ 	.short	(.L_45 - .L_44)
	.align		4
.L_44:
        /*0064*/ 	.word	index@(.nv.constant0._Z16calculateMetricsPfS_S_)
        /*0068*/ 	.short	0x0380
        /*006a*/ 	.short	0x0018


	//----- nvinfo : EIATTR_SW_WAR
	.align		4
.L_45:
        /*006c*/ 	.byte	0x04, 0x36
        /*006e*/ 	.short	(.L_47 - .L_46)
.L_46:
        /*0070*/ 	.word	0x00000008
.L_47:


//--------------------- .nv.info._Z6updatePfS_S_  --------------------------
	.section	.nv.info._Z6updatePfS_S_,"",@"SHT_CUDA_INFO"
	.sectionflags	@""
	.align	4


	//----- nvinfo : EIATTR_CUDA_API_VERSION
	.align		4
        /*0000*/ 	.byte	0x04, 0x37
        /*0002*/ 	.short	(.L_49 - .L_48)
.L_48:
        /*0004*/ 	.word	0x00000082


	//----- nvinfo : EIATTR_KPARAM_INFO
	.align		4
.L_49:
        /*0008*/ 	.byte	0x04, 0x17
        /*000a*/ 	.short	(.L_51 - .L_50)
.L_50:
        /*000c*/ 	.word	0x00000000
        /*0010*/ 	.short	0x0002
        /*0012*/ 	.short	0x0010
        /*0014*/ 	.byte	0x00, 0xf5, 0x21, 0x00


	//----- nvinfo : EIATTR_KPARAM_INFO
	.align		4
.L_51:
        /*0018*/ 	.byte	0x04, 0x17
        /*001a*/ 	.short	(.L_53 - .L_52)
.L_52:
        /*001c*/ 	.word	0x00000000
        /*0020*/ 	.short	0x0001
        /*0022*/ 	.short	0x0008
        /*0024*/ 	.byte	0x00, 0xf5, 0x21, 0x00


	//----- nvinfo : EIATTR_KPARAM_INFO
	.align		4
.L_53:
        /*0028*/ 	.byte	0x04, 0x17
        /*002a*/ 	.short	(.L_55 - .L_54)
.L_54:
        /*002c*/ 	.word	0x00000000
        /*0030*/ 	.short	0x0000
        /*0032*/ 	.short	0x0000
        /*0034*/ 	.byte	0x00, 0xf5, 0x21, 0x00


	//----- nvinfo : EIATTR_SPARSE_MMA_MASK
	.align		4
.L_55:
        /*0038*/ 	.byte	0x03, 0x50
        /*003a*/ 	.short	0x0000


	//----- nvinfo : EIATTR_MAXREG_COUNT
	.align		4
        /*003c*/ 	.byte	0x03, 0x1b
        /*003e*/ 	.short	0x00ff


	//----- nvinfo : EIATTR_MERCURY_ISA_VERSION
	.align		4
        /*0040*/ 	.byte	0x03, 0x5f
        /*0042*/ 	.short	0x0101


	//----- nvinfo : EIATTR_VRC_CTA_INIT_COUNT
	.align		4
        /*0044*/ 	.byte	0x02, 0x4a
	.zero		1
	.zero		1


	//----- nvinfo : EIATTR_EXIT_INSTR_OFFSETS
	.align		4
        /*0048*/ 	.byte	0x04, 0x1c
        /*004a*/ 	.short	(.L_57 - .L_56)


	//   ....[0]....
.L_56:
        /*004c*/ 	.word	0x000000b0


	//   ....[1]....
        /*0050*/ 	.word	0x00014cd0


	//----- nvinfo : EIATTR_CRS_STACK_SIZE
	.align		4
.L_57:
        /*0054*/ 	.byte	0x04, 0x1e
        /*0056*/ 	.short	(.L_59 - .L_58)
.L_58:
        /*0058*/ 	.word	0x00000000


	//----- nvinfo : EIATTR_CBANK_PARAM_SIZE
	.align		4
.L_59:
        /*005c*/ 	.byte	0x03, 0x19
        /*005e*/ 	.short	0x0018


	//----- nvinfo : EIATTR_PARAM_CBANK
	.align		4
        /*0060*/ 	.byte	0x04, 0x0a
        /*0062*/ 	.short	(.L_61 - .L_60)
	.align		4
.L_60:
        /*0064*/ 	.word	index@(.nv.constant0._Z6updatePfS_S_)
        /*0068*/ 	.short	0x0380
        /*006a*/ 	.short	0x0018


	//----- nvinfo : EIATTR_SW_WAR
	.align		4
.L_61:
        /*006c*/ 	.byte	0x04, 0x36
        /*006e*/ 	.short	(.L_63 - .L_62)
.L_62:
        /*0070*/ 	.word	0x00000008
.L_63:


//--------------------- .nv.info._Z10initializePfP17curandStateXORWOWy --------------------------
	.section	.nv.info._Z10initializePfP17curandStateXORWOWy,"",@"SHT_CUDA_INFO"
	.sectionflags	@""
	.align	4


	//----- nvinfo : EIATTR_CUDA_API_VERSION
	.align		4
        /*0000*/ 	.byte	0x04, 0x37
        /*0002*/ 	.short	(.L_65 - .L_64)
.L_64:
        /*0004*/ 	.word	0x00000082


	//----- nvinfo : EIATTR_KPARAM_INFO
	.align		4
.L_65:
        /*0008*/ 	.byte	0x04, 0x17
        /*000a*/ 	.short	(.L_67 - .L_66)
.L_66:
        /*000c*/ 	.word	0x00000000
        /*0010*/ 	.short	0x0002
        /*0012*/ 	.short	0x0010
        /*0014*/ 	.byte	0x00, 0xf0, 0x21, 0x00


	//----- nvinfo : EIATTR_KPARAM_INFO
	.align		4
.L_67:
        /*0018*/ 	.byte	0x04, 0x17
        /*001a*/ 	.short	(.L_69 - .L_68)
.L_68:
        /*001c*/ 	.word	0x00000000
        /*0020*/ 	.short	0x0001
        /*0022*/ 	.short	0x0008
        /*0024*/ 	.byte	0x00, 0xf5, 0x21, 0x00


	//----- nvinfo : EIATTR_KPARAM_INFO
	.align		4
.L_69:
        /*0028*/ 	.byte	0x04, 0x17
        /*002a*/ 	.short	(.L_71 - .L_70)
.L_70:
        /*002c*/ 	.word	0x00000000
        /*0030*/ 	.short	0x0000
        /*0032*/ 	.short	0x0000
        /*0034*/ 	.byte	0x00, 0xf5, 0x21, 0x00


	//----- nvinfo : EIATTR_SPARSE_MMA_MASK
	.align		4
.L_71:
        /*0038*/ 	.byte	0x03, 0x50
        /*003a*/ 	.short	0x0000


	//----- nvinfo : EIATTR_MAXREG_COUNT
	.align		4
        /*003c*/ 	.byte	0x03, 0x1b
        /*003e*/ 	.short	0x00ff


	//----- nvinfo : EIATTR_MERCURY_ISA_VERSION
	.align		4
        /*0040*/ 	.byte	0x03, 0x5f
        /*0042*/ 	.short	0x0101


	//----- nvinfo : EIATTR_VRC_CTA_INIT_COUNT
	.align		4
        /*0044*/ 	.byte	0x02, 0x4a
	.zero		1
	.zero		1


	//----- nvinfo : EIATTR_EXIT_INSTR_OFFSETS
	.align		4
        /*0048*/ 	.byte	0x04, 0x1c
        /*004a*/ 	.short	(.L_73 - .L_72)


	//   ....[0]....
.L_72:
        /*004c*/ 	.word	0x000000b0


	//   ....[1]....
        /*0050*/ 	.word	0x000011b0


	//----- nvinfo : EIATTR_CRS_STACK_SIZE
	.align		4
.L_73:
        /*0054*/ 	.byte	0x04, 0x1e
        /*0056*/ 	.short	(.L_75 - .L_74)
.L_74:
        /*0058*/ 	.word	0x00000000


	//----- nvinfo : EIATTR_CBANK_PARAM_SIZE
	.align		4
.L_75:
        /*005c*/ 	.byte	0x03, 0x19
        /*005e*/ 	.short	0x0018


	//----- nvinfo : EIATTR_PARAM_CBANK
	.align		4
        /*0060*/ 	.byte	0x04, 0x0a
        /*0062*/ 	.short	(.L_77 - .L_76)
	.align		4
.L_76:
        /*0064*/ 	.word	index@(.nv.constant0._Z10initializePfP17curandStateXORWOWy)
        /*0068*/ 	.short	0x0380
        /*006a*/ 	.short	0x0018


	//----- nvinfo : EIATTR_SW_WAR
	.align		4
.L_77:
        /*006c*/ 	.byte	0x04, 0x36
        /*006e*/ 	.short	(.L_79 - .L_78)
.L_78:
        /*0070*/ 	.word	0x00000008
.L_79:


//--------------------- .nv.callgraph             --------------------------
	.section	.nv.callgraph,"",@"SHT_CUDA_CALLGRAPH"
	.align	4
	.sectionentsize	8
	.align		4
        /*0000*/ 	.word	0x00000000
	.align		4
        /*0004*/ 	.word	0xffffffff
	.align		4
        /*0008*/ 	.word	0x00000000
	.align		4
        /*000c*/ 	.word	0xfffffffe
	.align		4
        /*0010*/ 	.word	0x00000000
	.align		4
        /*0014*/ 	.word	0xfffffffd
	.align		4
        /*0018*/ 	.word	0x00000000
	.align		4
        /*001c*/ 	.word	0xfffffffc


//--------------------- .nv.constant4             --------------------------
	.section	.nv.constant4,"a",@progbits
	.align	8
	.align		8
.nv.constant4:
        /*0000*/ 	.dword	precalc_xorwow_matrix
	.align		8
        /*0008*/ 	.dword	precalc_xorwow_offset_matrix
	.align		8
        /*0010*/ 	.dword	mrg32k3aM1
	.align		8
        /*0018*/ 	.dword	mrg32k3aM2
	.align		8
        /*0020*/ 	.dword	mrg32k3aM1SubSeq
	.align		8
        /*0028*/ 	.dword	mrg32k3aM2SubSeq
	.align		8
        /*0030*/ 	.dword	mrg32k3aM1Seq
	.align		8
        /*0038*/ 	.dword	mrg32k3aM2Seq


//--------------------- .nv.constant3             --------------------------
	.section	.nv.constant3,"a",@progbits
	.align	8
.nv.constant3:
	.type		__cr_lgamma_table,@object
	.size		__cr_lgamma_table,(kernels - __cr_lgamma_table)
__cr_lgamma_table:
        /*0000*/ 	.byte	0x00, 0x00, 0x00, 0x00, 0x00, 0x00, 0x00, 0x00, 0x00, 0x00, 0x00, 0x00, 0x00, 0x00, 0x00, 0x00
        /*0010*/ 	.byte	0xef, 0x39, 0xfa, 0xfe, 0x42, 0x2e, 0xe6, 0x3f, 0x02, 0x20, 0x2a, 0xfa, 0x0b, 0xab, 0xfc, 0x3f
        /*0020*/ 	.byte	0xf9, 0x2c, 0x92, 0x7c, 0xa7, 0x6c, 0x09, 0x40, 0xc9, 0x79, 0x44, 0x3c, 0x64, 0x26, 0x13, 0x40
        /*0030*/ 	.byte	0xca, 0x01, 0xcf, 0x3a, 0x27, 0x51, 0x1a, 0x40, 0x30, 0xcc, 0x2d, 0xf3, 0xe1, 0x0c, 0x21, 0x40
        /*0040*/ 	.byte	0x0d, 0xb7, 0xfc, 0x82, 0x8e, 0x35, 0x25, 0x40
	.type		kernels,@object
	.size		kernels,(growth_centers - kernels)
kernels:
	.zero		8748
	.type		growth_centers,@object
	.size		growth_centers,(growth_widths - growth_centers)
growth_centers:
	.zero		12
	.type		growth_widths,@object
	.size		growth_widths,(.L_11 - growth_widths)
growth_widths:
	.zero		12
.L_11:


//--------------------- .text._Z16calculateMetricsPfS_S_ --------------------------
	.section	.text._Z16calculateMetricsPfS_S_,"ax",@progbits
	.align	128
        .global         _Z16calculateMetricsPfS_S_
        .type           _Z16calculateMetricsPfS_S_,@function
        .size           _Z16calculateMetricsPfS_S_,(.L_x_31 - _Z16calculateMetricsPfS_S_)
        .other          _Z16calculateMetricsPfS_S_,@"STO_CUDA_ENTRY STV_DEFAULT"
_Z16calculateMetricsPfS_S_:
.text._Z16calculateMetricsPfS_S_:
[----:B------:R-:W-:Y:S01]  /*0000*/  LDC R1, c[0x0][0x37c] ;  /* 0x0000df00ff017b82 */ /* 0x000fe20000000800 */
[----:B------:R-:W0:Y:S07]  /*0010*/  S2R R2, SR_TID.Y ;  /* 0x0000000000027919 */ /* 0x000e2e0000002200 */
[----:B------:R-:W1:Y:S01]  /*0020*/  LDC R0, c[0x0][0x360] ;  /* 0x0000d800ff007b82 */ /* 0x000e620000000800 */
[----:B------:R-:W1:Y:S07]  /*0030*/  S2R R5, SR_TID.X ;  /* 0x0000000000057919 */ /* 0x000e6e0000002100 */
[----:B------:R-:W0:Y:S08]  /*0040*/  S2UR UR5, SR_CTAID.Y ;  /* 0x00000000000579c3 */ /* 0x000e300000002600 */
[----:B------:R-:W0:Y:S08]  /*0050*/  LDC R3, c[0x0][0x364] ;  /* 0x0000d900ff037b82 */ /* 0x000e300000000800 */
[----:B------:R-:W1:Y:S01]  /*0060*/  S2UR UR4, SR_CTAID.X ;  /* 0x00000000000479c3 */ /* 0x000e620000002500 */
[----:B0-----:R-:W-:-:S05]  /*0070*/  IMAD R3, R3, UR5, R2 ;  /* 0x0000000503037c24 */ /* 0x001fca000f8e0202 */
[----:B------:R-:W-:Y:S01]  /*0080*/  ISETP.GT.U32.AND P0, PT, R3, 0x7f, PT ;  /* 0x0000007f0300780c */ /* 0x000fe20003f04070 */
[----:B-1----:R-:W-:-:S05]  /*0090*/  IMAD R0, R0, UR4, R5 ;  /* 0x0000000400007c24 */ /* 0x002fca000f8e0205 */
[----:B------:R-:W-:-:S13]  /*00a0*/  ISETP.GT.OR P0, PT, R0, 0x7f, P0 ;  /* 0x0000007f0000780c */ /* 0x000fda0000704670 */
[----:B------:R-:W-:Y:S05]  /*00b0*/  @P0 EXIT ;  /* 0x000000000000094d */ /* 0x000fea0003800000 */
[----:B------:R-:W0:Y:S01]  /*00c0*/  LDC.64 R4, c[0x0][0x380] ;  /* 0x0000e000ff047b82 */ /* 0x000e220000000a00 */
[----:B------:R-:W1:Y:S01]  /*00d0*/  LDCU.64 UR4, c[0x0][0x358] ;  /* 0x00006b00ff0477ac */ /* 0x000e620008000a00 */
[----:B------:R-:W-:-:S05]  /*00e0*/  LEA R3, R3, R0, 0x7 ;  /* 0x0000000003037211 */ /* 0x000fca00078e38ff */
[----:B0-----:R-:W-:-:S05]  /*00f0*/  IMAD.WIDE R4, R3, 0x4, R4 ;  /* 0x0000000403047825 */ /* 0x001fca00078e0204 */
[----:B-1----:R-:W2:Y:S01]  /*0100*/  LDG.E R0, desc[UR4][R4.64] ;  /* 0x0000000404007981 */ /* 0x002ea2000c1e1900 */
[----:B------:R-:W0:Y:S08]  /*0110*/  LDC.64 R6, c[0x0][0x388] ;  /* 0x0000e200ff067b82 */ /* 0x000e300000000a00 */
[----:B------:R-:W1:Y:S01]  /*0120*/  LDC.64 R2, c[0x0][0x390] ;  /* 0x0000e400ff027b82 */ /* 0x000e620000000a00 */
[----:B------:R-:W-:Y:S01]  /*0130*/  BSSY.RECONVERGENT B0, `(.L_x_0) ;  /* 0x000003f000007945 */ /* 0x000fe20003800200 */
[----:B------:R-:W-:Y:S01]  /*0140*/  HFMA2 R11, -RZ, RZ, 0, 0 ;  /* 0x00000000ff0b7431 */ /* 0x000fe200000001ff */
[C---:B--2---:R-:W-:Y:S01]  /*0150*/  FSETP.GEU.AND P0, PT, R0.reuse, 1, PT ;  /* 0x3f8000000000780b */ /* 0x044fe20003f0e000 */
[----:B------:R-:W-:-:S03]  /*0160*/  FADD R8, R0, -0.5 ;  /* 0xbf00000000087421 */ /* 0x000fc60000000000 */
[----:B------:R-:W-:Y:S01]  /*0170*/  FSETP.LEU.OR P0, PT, R0, RZ, P0 ;  /* 0x000000ff0000720b */ /* 0x000fe2000070b400 */
[----:B------:R-:W-:-:S05]  /*0180*/  FADD R9, |R8|, |R8| ;  /* 0x4000000808097221 */ /* 0x000fca0000000200 */
[----:B0-----:R0:W-:Y:S07]  /*0190*/  REDG.E.ADD.F32.FTZ.RN.STRONG.GPU desc[UR4][R6.64], R9 ;  /* 0x00000009060079a6 */ /* 0x0011ee000c12f304 */
[----:B-1----:R-:W-:Y:S05]  /*01a0*/  @P0 BRA `(.L_x_1) ;  /* 0x0000000000dc0947 */ /* 0x002fea0003800000 */
[C---:B------:R-:W-:Y:S01]  /*01b0*/  FADD R4, -R0.reuse, 1 ;  /* 0x3f80000000047421 */ /* 0x040fe20000000100 */
[C---:B0-----:R-:W-:Y:S01]  /*01c0*/  FMUL R7, R0.reuse, 8388608 ;  /* 0x4b00000000077820 */ /* 0x041fe20000400000 */
[----:B------:R-:W-:Y:S02]  /*01d0*/  FSETP.GEU.AND P0, PT, R0, 1.175494350822287508e-38, PT ;  /* 0x008000000000780b */ /* 0x000fe40003f0e000 */
[C---:B------:R-:W-:Y:S01]  /*01e0*/  FMUL R5, R4.reuse, 8388608 ;  /* 0x4b00000004057820 */ /* 0x040fe20000400000 */
[----:B------:R-:W-:Y:S02]  /*01f0*/  FSETP.GEU.AND P1, PT, R4, 1.175494350822287508e-38, PT ;  /* 0x008000000400780b */ /* 0x000fe40003f2e000 */
[----:B------:R-:W-:Y:S02]  /*0200*/  FSEL R6, R7, R0, !P0 ;  /* 0x0000000007067208 */ /* 0x000fe40004000000 */
[----:B------:R-:W-:Y:S02]  /*0210*/  FSEL R5, R5, R4, !P1 ;  /* 0x0000000405057208 */ /* 0x000fe40004800000 */
[----:B------:R-:W-:-:S02]  /*0220*/  IADD3 R9, PT, PT, R6, -0x3f2aaaab, RZ ;  /* 0xc0d5555506097810 */ /* 0x000fc40007ffe0ff */
[----:B------:R-:W-:Y:S02]  /*0230*/  IADD3 R10, PT, PT, R5, -0x3f2aaaab, RZ ;  /* 0xc0d55555050a7810 */ /* 0x000fe40007ffe0ff */
[----:B------:R-:W-:Y:S02]  /*0240*/  LOP3.LUT R9, R9, 0xff800000, RZ, 0xc0, !PT ;  /* 0xff80000009097812 */ /* 0x000fe400078ec0ff */
[----:B------:R-:W-:Y:S02]  /*0250*/  LOP3.LUT R10, R10, 0xff800000, RZ, 0xc0, !PT ;  /* 0xff8000000a0a7812 */ /* 0x000fe400078ec0ff */
[-C--:B------:R-:W-:Y:S02]  /*0260*/  IADD3 R8, PT, PT, R6, -R9.reuse, RZ ;  /* 0x8000000906087210 */ /* 0x080fe40007ffe0ff */
[-C--:B------:R-:W-:Y:S02]  /*0270*/  IADD3 R7, PT, PT, R5, -R10.reuse, RZ ;  /* 0x8000000a05077210 */ /* 0x080fe40007ffe0ff */
[----:B------:R-:W-:Y:S01]  /*0280*/  MOV R11, 0x3e055027 ;  /* 0x3e055027000b7802 */ /* 0x000fe20000000f00 */
[----:B------:R-:W-:Y:S01]  /*0290*/  FADD R8, R8, -1 ;  /* 0xbf80000008087421 */ /* 0x000fe20000000000 */
[----:B------:R-:W-:Y:S01]  /*02a0*/  I2FP.F32.S32 R15, R10 ;  /* 0x0000000a000f7245 */ /* 0x000fe20000201400 */
[----:B------:R-:W-:Y:S01]  /*02b0*/  FADD R7, R7, -1 ;  /* 0xbf80000007077421 */ /* 0x000fe20000000000 */
[----:B------:R-:W-:-:S02]  /*02c0*/  I2FP.F32.S32 R10, R9 ;  /* 0x00000009000a7245 */ /* 0x000fc40000201400 */
[----:B------:R-:W-:Y:S01]  /*02d0*/  FSETP.NEU.AND P2, PT, R5, RZ, PT ;  /* 0x000000ff0500720b */ /* 0x000fe20003f4d000 */
[-C--:B------:R-:W-:Y:S01]  /*02e0*/  FFMA R12, R7, -R11.reuse, 0.14084610342979431152 ;  /* 0x3e1039f6070c7423 */ /* 0x080fe2000000080b */
[----:B------:R-:W-:-:S03]  /*02f0*/  FFMA R11, R8, -R11, 0.14084610342979431152 ;  /* 0x3e1039f6080b7423 */ /* 0x000fc6000000080b */
[----:B------:R-:W-:Y:S01]  /*0300*/  FFMA R12, R7, R12, -0.12148627638816833496 ;  /* 0xbdf8cdcc070c7423 */ /* 0x000fe2000000000c */
[----:B------:R-:W-:-:S03]  /*0310*/  FFMA R11, R8, R11, -0.12148627638816833496 ;  /* 0xbdf8cdcc080b7423 */ /* 0x000fc6000000000b */
[----:B------:R-:W-:Y:S01]  /*0320*/  FFMA R12, R7, R12, 0.13980610668659210205 ;  /* 0x3e0f2955070c7423 */ /* 0x000fe2000000000c */
[----:B------:R-:W-:-:S03]  /*0330*/  FFMA R11, R8, R11, 0.13980610668659210205 ;  /* 0x3e0f2955080b7423 */ /* 0x000fc6000000000b */
[----:B------:R-:W-:Y:S01]  /*0340*/  FFMA R12, R7, R12, -0.16684235632419586182 ;  /* 0xbe2ad8b9070c7423 */ /* 0x000fe2000000000c */
[----:B------:R-:W-:-:S03]  /*0350*/  FFMA R11, R8, R11, -0.16684235632419586182 ;  /* 0xbe2ad8b9080b7423 */ /* 0x000fc6000000000b */
[----:B------:R-:W-:Y:S01]  /*0360*/  FFMA R12, R7, R12, 0.20012299716472625732 ;  /* 0x3e4ced0b070c7423 */ /* 0x000fe2000000000c */
[----:B------:R-:W-:-:S03]  /*0370*/  FFMA R11, R8, R11, 0.20012299716472625732 ;  /* 0x3e4ced0b080b7423 */ /* 0x000fc6000000000b */
[C---:B------:R-:W-:Y:S01]  /*0380*/  FFMA R12, R7.reuse, R12, -0.24999669194221496582 ;  /* 0xbe7fff22070c7423 */ /* 0x040fe2000000000c */
[C---:B------:R-:W-:Y:S01]  /*0390*/  FFMA R13, R8.reuse, R11, -0.24999669194221496582 ;  /* 0xbe7fff22080d7423 */ /* 0x040fe2000000000b */
[----:B------:R-:W-:Y:S02]  /*03a0*/  FSEL R11, RZ, -23, P0 ;  /* 0xc1b80000ff0b7808 */ /* 0x000fe40000000000 */
[C---:B------:R-:W-:Y:S01]  /*03b0*/  FFMA R14, R7.reuse, R12, 0.33333182334899902344 ;  /* 0x3eaaaa78070e7423 */ /* 0x040fe2000000000c */
[----:B------:R-:W-:Y:S01]  /*03c0*/  FFMA R13, R8, R13, 0.33333182334899902344 ;  /* 0x3eaaaa78080d7423 */ /* 0x000fe2000000000d */
[----:B------:R-:W-:Y:S01]  /*03d0*/  FSEL R12, RZ, -23, P1 ;  /* 0xc1b80000ff0c7808 */ /* 0x000fe20000800000 */
[----:B------:R-:W-:Y:S01]  /*03e0*/  FFMA R10, R10, 1.1920928955078125e-07, R11 ;  /* 0x340000000a0a7823 */ /* 0x000fe2000000000b */
[----:B------:R-:W-:Y:S01]  /*03f0*/  FFMA R14, R7, R14, -0.5 ;  /* 0xbf000000070e7423 */ /* 0x000fe2000000000e */
[C---:B------:R-:W-:Y:S01]  /*0400*/  FFMA R13, R8.reuse, R13, -0.5 ;  /* 0xbf000000080d7423 */ /* 0x040fe2000000000d */
[----:B------:R-:W-:Y:S01]  /*0410*/  ISETP.GT.U32.AND P1, PT, R5, 0x7f7fffff, PT ;  /* 0x7f7fffff0500780c */ /* 0x000fe20003f24070 */
[----:B------:R-:W-:Y:S01]  /*0420*/  FFMA R12, R15, 1.1920928955078125e-07, R12 ;  /* 0x340000000f0c7823 */ /* 0x000fe2000000000c */
[----:B------:R-:W-:Y:S01]  /*0430*/  FMUL R14, R7, R14 ;  /* 0x0000000e070e7220 */ /* 0x000fe20000400000 */
[----:B------:R-:W-:Y:S01]  /*0440*/  FMUL R13, R8, R13 ;  /* 0x0000000d080d7220 */ /* 0x000fe20000400000 */
[----:B------:R-:W-:-:S02]  /*0450*/  ISETP.GT.U32.AND P0, PT, R6, 0x7f7fffff, PT ;  /* 0x7f7fffff0600780c */ /* 0x000fc40003f04070 */
[----:B------:R-:W-:Y:S01]  /*0460*/  FFMA R7, R7, R14, R7 ;  /* 0x0000000e07077223 */ /* 0x000fe20000000007 */
[----:B------:R-:W-:Y:S01]  /*0470*/  FFMA R13, R8, R13, R8 ;  /* 0x0000000d080d7223 */ /* 0x000fe20000000008 */
[----:B------:R-:W-:Y:S02]  /*0480*/  MOV R8, 0x7f800000 ;  /* 0x7f80000000087802 */ /* 0x000fe40000000f00 */
[----:B------:R-:W-:Y:S01]  /*0490*/  FFMA R7, R12, 0.69314718246459960938, R7 ;  /* 0x3f3172180c077823 */ /* 0x000fe20000000007 */
[----:B------:R-:W-:Y:S02]  /*04a0*/  FFMA R10, R10, 0.69314718246459960938, R13 ;  /* 0x3f3172180a0a7823 */ /* 0x000fe4000000000d */
[----:B------:R-:W-:Y:S01]  /*04b0*/  @P1 FFMA R7, R5, R8, +INF ;  /* 0x7f80000005071423 */ /* 0x000fe20000000008 */
[----:B------:R-:W-:-:S03]  /*04c0*/  FSETP.NEU.AND P1, PT, R6, RZ, PT ;  /* 0x000000ff0600720b */ /* 0x000fc60003f2d000 */
[----:B------:R-:W-:Y:S01]  /*04d0*/  @P0 FFMA R10, R6, R8, +INF ;  /* 0x7f800000060a0423 */ /* 0x000fe20000000008 */
[----:B------:R-:W-:-:S04]  /*04e0*/  FSEL R7, R7, -INF , P2 ;  /* 0xff80000007077808 */ /* 0x000fc80001000000 */
[----:B------:R-:W-:Y:S01]  /*04f0*/  FSEL R11, R10, -INF , P1 ;  /* 0xff8000000a0b7808 */ /* 0x000fe20000800000 */
[----:B------:R-:W-:-:S04]  /*0500*/  FMUL R7, R4, R7 ;  /* 0x0000000704077220 */ /* 0x000fc80000400000 */
[----:B------:R-:W-:-:S07]  /*0510*/  FFMA R11, -R0, R11, -R7 ;  /* 0x0000000b000b7223 */ /* 0x000fce0000000907 */
.L_x_1:
[----:B------:R-:W-:Y:S05]  /*0520*/  BSYNC.RECONVERGENT B0 ;  /* 0x0000000000007941 */ /* 0x000fea0003800200 */
.L_x_0:
[----:B------:R-:W-:Y:S01]  /*0530*/  REDG.E.ADD.F32.FTZ.RN.STRONG.GPU desc[UR4][R2.64], R11 ;  /* 0x0000000b020079a6 */ /* 0x000fe2000c12f304 */
[----:B------:R-:W-:Y:S05]  /*0540*/  EXIT ;  /* 0x000000000000794d */ /* 0x000fea0003800000 */
.L_x_2:
[----:B------:R-:W-:-:S00]  /*0550*/  BRA `(.L_x_2) ;  /* 0xfffffffc00fc7947 */ /* 0x000fc0000383ffff */
[----:B------:R-:W-:-:S00]  /*0560*/  NOP ;  /* 0x0000000000007918 */ /* 0x000fc00000000000 */
        /* <DEDUP_REMOVED lines=9> */
.L_x_31:


//--------------------- .text._Z6updatePfS_S_     --------------------------
	.section	.text._Z6updatePfS_S_,"ax",@progbits
	.align	128
        .global         _Z6updatePfS_S_
        .type           _Z6updatePfS_S_,@function
        .size           _Z6updatePfS_S_,(.L_x_30 - _Z6updatePfS_S_)
        .other          _Z6updatePfS_S_,@"STO_CUDA_ENTRY STV_DEFAULT"
_Z6updatePfS_S_:
.text._Z6updatePfS_S_:
        /* <DEDUP_REMOVED lines=13> */
[----:B------:R-:W-:Y:S01]  /*00d0*/  IADD3 R12, PT, PT, R3, 0x74, RZ ;  /* 0x00000074030c7810 */ /* 0x000fe20007ffe0ff */
[----:B------:R-:W1:Y:S01]  /*00e0*/  LDCU.64 UR8, c[0x0][0x358] ;  /* 0x00006b00ff0877ac */ /* 0x000e620008000a00 */
[----:B------:R-:W-:Y:S02]  /*00f0*/  IADD3 R0, PT, PT, R50, -0xd, RZ ;  /* 0xfffffff332007810 */ /* 0x000fe40007ffe0ff */
[----:B------:R-:W-:Y:S01]  /*0100*/  SHF.R.S32.HI R7, RZ, 0x1f, R12 ;  /* 0x0000001fff077819 */ /* 0x000fe2000001140c */
[----:B------:R-:W2:Y:S01]  /*0110*/  LDCU.64 UR10, c[0x3][0x48] ;  /* 0x00c00900ff0a77ac */ /* 0x000ea20008000a00 */
[----:B------:R-:W-:Y:S02]  /*0120*/  SHF.L.U32 R0, R0, 0x7, RZ ;  /* 0x0000000700007819 */ /* 0x000fe400000006ff */
[----:B------:R-:W-:Y:S01]  /*0130*/  LEA.HI R7, R7, R12, RZ, 0x7 ;  /* 0x0000000c07077211 */ /* 0x000fe200078f38ff */
[----:B------:R-:W3:Y:S01]  /*0140*/  LDCU.128 UR4, c[0x3][0xba0] ;  /* 0x00c17400ff0477ac */ /* 0x000ee20008000c00 */
[----:B------:R-:W-:-:S02]  /*0150*/  IADD3 R52, PT, PT, R3, 0x73, RZ ;  /* 0x0000007303347810 */ /* 0x000fc40007ffe0ff */
[----:B------:R-:W-:Y:S01]  /*0160*/  LOP3.LUT R13, R0, 0x3f80, RZ, 0xc0, !PT ;  /* 0x00003f80000d7812 */ /* 0x000fe200078ec0ff */
[----:B------:R-:W4:Y:S01]  /*0170*/  LDCU.128 UR12, c[0x3][0x1710] ;  /* 0x00c2e200ff0c77ac */ /* 0x000f220008000c00 */
[----:B------:R-:W-:Y:S02]  /*0180*/  LOP3.LUT R7, R7, 0xffffff80, RZ, 0xc0, !PT ;  /* 0xffffff8007077812 */ /* 0x000fe400078ec0ff */
[----:B------:R-:W-:Y:S01]  /*0190*/  SHF.R.S32.HI R5, RZ, 0x1f, R52 ;  /* 0x0000001fff057819 */ /* 0x000fe20000011434 */
[----:B------:R-:W4:Y:S01]  /*01a0*/  LDCU.128 UR16, c[0x3][0xbb0] ;  /* 0x00c17600ff1077ac */ /* 0x000f220008000c00 */
[----:B------:R-:W-:Y:S02]  /*01b0*/  IADD3 R7, PT, PT, R13, R12, -R7 ;  /* 0x0000000c0d077210 */ /* 0x000fe40007ffe807 */
[----:B------:R-:W-:Y:S01]  /*01c0*/  LEA.HI R5, R5, R52, RZ, 0x7 ;  /* 0x0000003405057211 */ /* 0x000fe200078f38ff */
[----:B------:R-:W4:Y:S01]  /*01d0*/  LDCU.128 UR20, c[0x3][0x50] ;  /* 0x00c00a00ff1477ac */ /* 0x000f220008000c00 */
[----:B------:R-:W-:Y:S01]  /*01e0*/  IADD3 R46, PT, PT, R3, 0x78, RZ ;  /* 0x00000078032e7810 */ /* 0x000fe20007ffe0ff */
[----:B0-----:R-:W-:Y:S01]  /*01f0*/  IMAD.WIDE R66, R7, 0x4, R34 ;  /* 0x0000000407427825 */ /* 0x001fe200078e0222 */
[----:B------:R-:W-:Y:S01]  /*0200*/  IADD3 R6, PT, PT, R3, 0x75, RZ ;  /* 0x0000007503067810 */ /* 0x000fe20007ffe0ff */
[----:B------:R-:W0:Y:S01]  /*0210*/  LDCU.128 UR24, c[0x3][0x1720] ;  /* 0x00c2e400ff1877ac */ /* 0x000e220008000c00 */
[----:B------:R-:W-:-:S02]  /*0220*/  LOP3.LUT R5, R5, 0xffffff80, RZ, 0xc0, !PT ;  /* 0xffffff8005057812 */ /* 0x000fc400078ec0ff */
[----:B------:R-:W-:Y:S01]  /*0230*/  SHF.R.S32.HI R7, RZ, 0x1f, R46 ;  /* 0x0000001fff077819 */ /* 0x000fe2000001142e */
[----:B-1----:R-:W4:Y:S01]  /*0240*/  LDG.E R66, desc[UR8][R66.64] ;  /* 0x0000000842427981 */ /* 0x002f22000c1e1900 */
[----:B------:R-:W-:Y:S01]  /*0250*/  IADD3 R32, PT, PT, R3, 0x76, RZ ;  /* 0x0000007603207810 */ /* 0x000fe20007ffe0ff */
[----:B------:R-:W1:Y:S01]  /*0260*/  LDCU.128 UR28, c[0x3][0xbc0] ;  /* 0x00c17800ff1c77ac */ /* 0x000e620008000c00 */
[----:B------:R-:W-:Y:S02]  /*0270*/  SHF.R.S32.HI R9, RZ, 0x1f, R6 ;  /* 0x0000001fff097819 */ /* 0x000fe40000011406 */
[----:B------:R-:W-:Y:S01]  /*0280*/  IADD3 R5, PT, PT, R13, R52, -R5 ;  /* 0x000000340d057210 */ /* 0x000fe20007ffe805 */
[----:B------:R-:W1:Y:S01]  /*0290*/  LDCU.128 UR32, c[0x3][0x60] ;  /* 0x00c00c00ff2077ac */ /* 0x000e620008000c00 */
[----:B------:R-:W-:Y:S02]  /*02a0*/  LEA.HI R7, R7, R46, RZ, 0x7 ;  /* 0x0000002e07077211 */ /* 0x000fe400078f38ff */
[----:B------:R-:W-:Y:S01]  /*02b0*/  IADD3 R48, PT, PT, R3, 0x77, RZ ;  /* 0x0000007703307810 */ /* 0x000fe20007ffe0ff */
[----:B------:R-:W-:Y:S01]  /*02c0*/  IMAD.WIDE R4, R5, 0x4, R34 ;  /* 0x0000000405047825 */ /* 0x000fe200078e0222 */
[----:B------:R-:W-:-:S02]  /*02d0*/  SHF.R.S32.HI R11, RZ, 0x1f, R32 ;  /* 0x0000001fff0b7819 */ /* 0x000fc40000011420 */
[----:B------:R-:W-:Y:S02]  /*02e0*/  LEA.HI R9, R9, R6, RZ, 0x7 ;  /* 0x0000000609097211 */ /* 0x000fe400078f38ff */
[----:B------:R-:W-:Y:S01]  /*02f0*/  LOP3.LUT R7, R7, 0xffffff80, RZ, 0xc0, !PT ;  /* 0xffffff8007077812 */ /* 0x000fe200078ec0ff */
[----:B------:R2:W3:Y:S01]  /*0300*/  LDG.E R2, desc[UR8][R4.64] ;  /* 0x0000000804027981 */ /* 0x0004e2000c1e1900 */
[----:B------:R-:W-:Y:S02]  /*0310*/  SHF.R.S32.HI R15, RZ, 0x1f, R48 ;  /* 0x0000001fff0f7819 */ /* 0x000fe40000011430 */
[----:B------:R-:W-:Y:S02]  /*0320*/  LEA.HI R11, R11, R32, RZ, 0x7 ;  /* 0x000000200b0b7211 */ /* 0x000fe400078f38ff */
[----:B------:R-:W-:Y:S02]  /*0330*/  LOP3.LUT R9, R9, 0xffffff80, RZ, 0xc0, !PT ;  /* 0xffffff8009097812 */ /* 0x000fe400078ec0ff */
[----:B------:R-:W-:-:S02]  /*0340*/  IADD3 R7, PT, PT, R13, R46, -R7 ;  /* 0x0000002e0d077210 */ /* 0x000fc40007ffe807 */
[----:B------:R-:W-:Y:S02]  /*0350*/  LEA.HI R15, R15, R48, RZ, 0x7 ;  /* 0x000000300f0f7211 */ /* 0x000fe400078f38ff */
[----:B------:R-:W-:Y:S02]  /*0360*/  LOP3.LUT R11, R11, 0xffffff80, RZ, 0xc0, !PT ;  /* 0xffffff800b0b7812 */ /* 0x000fe400078ec0ff */
[----:B------:R-:W-:Y:S02]  /*0370*/  IADD3 R9, PT, PT, R13, R6, -R9 ;  /* 0x000000060d097210 */ /* 0x000fe40007ffe809 */
[----:B------:R-:W-:Y:S01]  /*0380*/  IADD3 R14, PT, PT, R3, 0x7c, RZ ;  /* 0x0000007c030e7810 */ /* 0x000fe20007ffe0ff */
[--C-:B------:R-:W-:Y:S01]  /*0390*/  IMAD.WIDE R56, R7, 0x4, R34.reuse ;  /* 0x0000000407387825 */ /* 0x100fe200078e0222 */
[----:B------:R-:W-:Y:S02]  /*03a0*/  IADD3 R24, PT, PT, R3, 0x79, RZ ;  /* 0x0000007903187810 */ /* 0x000fe40007ffe0ff */
[----:B------:R-:W-:Y:S01]  /*03b0*/  LOP3.LUT R15, R15, 0xffffff80, RZ, 0xc0, !PT ;  /* 0xffffff800f0f7812 */ /* 0x000fe200078ec0ff */
[----:B------:R-:W-:Y:S01]  /*03c0*/  IMAD.WIDE R64, R9, 0x4, R34 ;  /* 0x0000000409407825 */ /* 0x000fe200078e0222 */
[----:B------:R-:W-:Y:S01]  /*03d0*/  IADD3 R11, PT, PT, R13, R32, -R11 ;  /* 0x000000200d0b7210 */ /* 0x000fe20007ffe80b */
[----:B------:R-:W1:Y:S01]  /*03e0*/  LDG.E R56, desc[UR8][R56.64] ;  /* 0x0000000838387981 */ /* 0x000e62000c1e1900 */
[----:B------:R-:W-:-:S02]  /*03f0*/  SHF.R.S32.HI R7, RZ, 0x1f, R14 ;  /* 0x0000001fff077819 */ /* 0x000fc4000001140e */
[----:B------:R-:W-:Y:S02]  /*0400*/  SHF.R.S32.HI R9, RZ, 0x1f, R24 ;  /* 0x0000001fff097819 */ /* 0x000fe40000011418 */
[----:B------:R-:W-:Y:S02]  /*0410*/  IADD3 R16, PT, PT, R3, 0x7a, RZ ;  /* 0x0000007a03107810 */ /* 0x000fe40007ffe0ff */
[----:B------:R-:W-:Y:S01]  /*0420*/  IADD3 R15, PT, PT, R13, R48, -R15 ;  /* 0x000000300d0f7210 */ /* 0x000fe20007ffe80f */
[--C-:B------:R-:W-:Y:S01]  /*0430*/  IMAD.WIDE R44, R11, 0x4, R34.reuse ;  /* 0x000000040b2c7825 */ /* 0x100fe200078e0222 */
[----:B------:R-:W-:Y:S01]  /*0440*/  LEA.HI R7, R7, R14, RZ, 0x7 ;  /* 0x0000000e07077211 */ /* 0x000fe200078f38ff */
[----:B------:R-:W4:Y:S01]  /*0450*/  LDG.E R64, desc[UR8][R64.64] ;  /* 0x0000000840407981 */ /* 0x000f22000c1e1900 */
[----:B------:R-:W-:Y:S02]  /*0460*/  IADD3 R22, PT, PT, R3, 0x7b, RZ ;  /* 0x0000007b03167810 */ /* 0x000fe40007ffe0ff */
[----:B------:R-:W-:Y:S01]  /*0470*/  LEA.HI R9, R9, R24, RZ, 0x7 ;  /* 0x0000001809097211 */ /* 0x000fe200078f38ff */
[----:B--2---:R-:W-:Y:S01]  /*0480*/  IMAD.WIDE R4, R15, 0x4, R34 ;  /* 0x000000040f047825 */ /* 0x004fe200078e0222 */
[----:B------:R-:W-:Y:S01]  /*0490*/  SHF.R.S32.HI R11, RZ, 0x1f, R16 ;  /* 0x0000001fff0b7819 */ /* 0x000fe20000011410 */
[----:B------:R-:W2:Y:S01]  /*04a0*/  LDG.E R44, desc[UR8][R44.64] ;  /* 0x000000082c2c7981 */ /* 0x000ea2000c1e1900 */
[----:B------:R-:W-:-:S02]  /*04b0*/  LOP3.LUT R7, R7, 0xffffff80, RZ, 0xc0, !PT ;  /* 0xffffff8007077812 */ /* 0x000fc400078ec0ff */
[----:B------:R-:W-:Y:S01]  /*04c0*/  SHF.R.S32.HI R15, RZ, 0x1f, R22 ;  /* 0x0000001fff0f7819 */ /* 0x000fe20000011416 */
[----:B------:R0:W2:Y:S01]  /*04d0*/  LDG.E R55, desc[UR8][R4.64] ;  /* 0x0000000804377981 */ /* 0x0000a2000c1e1900 */
[----:B------:R-:W-:Y:S02]  /*04e0*/  LOP3.LUT R9, R9, 0xffffff80, RZ, 0xc0, !PT ;  /* 0xffffff8009097812 */ /* 0x000fe400078ec0ff */
[----:B------:R-:W-:Y:S02]  /*04f0*/  LEA.HI R11, R11, R16, RZ, 0x7 ;  /* 0x000000100b0b7211 */ /* 0x000fe400078f38ff */
[----:B------:R-:W-:Y:S02]  /*0500*/  IADD3 R7, PT, PT, R13, R14, -R7 ;  /* 0x0000000e0d077210 */ /* 0x000fe40007ffe807 */
[----:B------:R-:W-:Y:S02]  /*0510*/  LEA.HI R15, R15, R22, RZ, 0x7 ;  /* 0x000000160f0f7211 */ /* 0x000fe400078f38ff */
[----:B------:R-:W-:-:S02]  /*0520*/  LOP3.LUT R11, R11, 0xffffff80, RZ, 0xc0, !PT ;  /* 0xffffff800b0b7812 */ /* 0x000fc400078ec0ff */
[----:B0-----:R-:W-:Y:S02]  /*0530*/  IADD3 R5, PT, PT, R13, R24, -R9 ;  /* 0x000000180d057210 */ /* 0x001fe40007ffe809 */
[----:B------:R-:W-:Y:S01]  /*0540*/  IADD3 R20, PT, PT, R3, 0x7d, RZ ;  /* 0x0000007d03147810 */ /* 0x000fe20007ffe0ff */
[----:B------:R-:W-:Y:S01]  /*0550*/  IMAD.WIDE R26, R7, 0x4, R34 ;  /* 0x00000004071a7825 */ /* 0x000fe200078e0222 */
[----:B------:R-:W-:Y:S02]  /*0560*/  LOP3.LUT R15, R15, 0xffffff80, RZ, 0xc0, !PT ;  /* 0xffffff800f0f7812 */ /* 0x000fe400078ec0ff */
[----:B------:R-:W-:Y:S01]  /*0570*/  IADD3 R9, PT, PT, R13, R16, -R11 ;  /* 0x000000100d097210 */ /* 0x000fe20007ffe80b */
[----:B------:R-:W-:Y:S01]  /*0580*/  IMAD.WIDE R4, R5, 0x4, R34 ;  /* 0x0000000405047825 */ /* 0x000fe200078e0222 */
[----:B------:R-:W-:Y:S01]  /*0590*/  IADD3 R18, PT, PT, R3, 0x7e, RZ ;  /* 0x0000007e03127810 */ /* 0x000fe20007ffe0ff */
[----:B------:R-:W2:Y:S01]  /*05a0*/  LDG.E R39, desc[UR8][R26.64] ;  /* 0x000000081a277981 */ /* 0x000ea2000c1e1900 */
[----:B------:R-:W-:Y:S01]  /*05b0*/  SHF.R.S32.HI R7, RZ, 0x1f, R20 ;  /* 0x0000001fff077819 */ /* 0x000fe20000011414 */
[----:B------:R-:W-:Y:S01]  /*05c0*/  IMAD.WIDE R8, R9, 0x4, R34 ;  /* 0x0000000409087825 */ /* 0x000fe200078e0222 */
[----:B------:R-:W-:Y:S01]  /*05d0*/  IADD3 R11, PT, PT, R13, R22, -R15 ;  /* 0x000000160d0b7210 */ /* 0x000fe20007ffe80f */
[----:B------:R0:W2:Y:S01]  /*05e0*/  LDG.E R47, desc[UR8][R4.64] ;  /* 0x00000008042f7981 */ /* 0x0000a2000c1e1900 */
[----:B------:R-:W-:-:S02]  /*05f0*/  SHF.R.S32.HI R17, RZ, 0x1f, R18 ;  /* 0x0000001fff117819 */ /* 0x000fc40000011412 */
[----:B------:R-:W-:Y:S01]  /*0600*/  LEA.HI R7, R7, R20, RZ, 0x7 ;  /* 0x0000001407077211 */ /* 0x000fe200078f38ff */
[----:B------:R-:W-:Y:S01]  /*0610*/  IMAD.WIDE R10, R11, 0x4, R34 ;  /* 0x000000040b0a7825 */ /* 0x000fe200078e0222 */
[----:B------:R-:W-:Y:S01]  /*0620*/  IADD3 R15, PT, PT, R3, 0x7f, RZ ;  /* 0x0000007f030f7810 */ /* 0x000fe20007ffe0ff */
[----:B------:R0:W2:Y:S01]  /*0630*/  LDG.E R61, desc[UR8][R8.64] ;  /* 0x00000008083d7981 */ /* 0x0000a2000c1e1900 */
[----:B------:R-:W-:Y:S02]  /*0640*/  LEA.HI R17, R17, R18, RZ, 0x7 ;  /* 0x0000001211117211 */ /* 0x000fe400078f38ff */
[----:B------:R-:W-:Y:S01]  /*0650*/  LOP3.LUT R7, R7, 0xffffff80, RZ, 0xc0, !PT ;  /* 0xffffff8007077812 */ /* 0x000fe200078ec0ff */
[----:B------:R0:W2:Y:S01]  /*0660*/  LDG.E R54, desc[UR8][R10.64] ;  /* 0x000000080a367981 */ /* 0x0000a2000c1e1900 */
[----:B------:R-:W-:Y:S02]  /*0670*/  IADD3 R0, PT, PT, R3, 0x80, RZ ;  /* 0x0000008003007810 */ /* 0x000fe40007ffe0ff */
[----:B0-----:R-:W-:-:S02]  /*0680*/  SHF.R.S32.HI R4, RZ, 0x1f, R15 ;  /* 0x0000001fff047819 */ /* 0x001fc4000001140f */
[----:B------:R-:W-:Y:S02]  /*0690*/  LOP3.LUT R17, R17, 0xffffff80, RZ, 0xc0, !PT ;  /* 0xffffff8011117812 */ /* 0x000fe400078ec0ff */
[----:B------:R-:W-:Y:S02]  /*06a0*/  IADD3 R7, PT, PT, R13, R20, -R7 ;  /* 0x000000140d077210 */ /* 0x000fe40007ffe807 */
[----:B------:R-:W-:Y:S02]  /*06b0*/  SHF.R.S32.HI R5, RZ, 0x1f, R0 ;  /* 0x0000001fff057819 */ /* 0x000fe40000011400 */
[----:B------:R-:W-:Y:S01]  /*06c0*/  LEA.HI R4, R4, R15, RZ, 0x7 ;  /* 0x0000000f04047211 */ /* 0x000fe200078f38ff */
[----:B------:R-:W-:Y:S01]  /*06d0*/  IMAD.WIDE R8, R7, 0x4, R34 ;  /* 0x0000000407087825 */ /* 0x000fe200078e0222 */
[----:B------:R-:W-:Y:S02]  /*06e0*/  IADD3 R11, PT, PT, R13, R18, -R17 ;  /* 0x000000120d0b7210 */ /* 0x000fe40007ffe811 */
[----:B------:R-:W-:-:S02]  /*06f0*/  IADD3 R26, PT, PT, R3, 0x81, RZ ;  /* 0x00000081031a7810 */ /* 0x000fc40007ffe0ff */
[----:B------:R-:W-:Y:S01]  /*0700*/  LEA.HI R5, R5, R0, RZ, 0x7 ;  /* 0x0000000005057211 */ /* 0x000fe200078f38ff */
[----:B------:R-:W-:Y:S01]  /*0710*/  IMAD.WIDE R10, R11, 0x4, R34 ;  /* 0x000000040b0a7825 */ /* 0x000fe200078e0222 */
[----:B------:R-:W-:Y:S01]  /*0720*/  LOP3.LUT R4, R4, 0xffffff80, RZ, 0xc0, !PT ;  /* 0xffffff8004047812 */ /* 0x000fe200078ec0ff */
[----:B------:R0:W2:Y:S01]  /*0730*/  LDG.E R21, desc[UR8][R8.64] ;  /* 0x0000000808157981 */ /* 0x0000a2000c1e1900 */
[----:B------:R-:W-:Y:S02]  /*0740*/  SHF.R.S32.HI R7, RZ, 0x1f, R26 ;  /* 0x0000001fff077819 */ /* 0x000fe4000001141a */
[----:B------:R-:W-:Y:S01]  /*0750*/  LOP3.LUT R5, R5, 0xffffff80, RZ, 0xc0, !PT ;  /* 0xffffff8005057812 */ /* 0x000fe200078ec0ff */
[----:B------:R0:W2:Y:S01]  /*0760*/  LDG.E R38, desc[UR8][R10.64] ;  /* 0x000000080a267981 */ /* 0x0000a2000c1e1900 */
[----:B------:R-:W-:Y:S02]  /*0770*/  IADD3 R29, PT, PT, R13, R15, -R4 ;  /* 0x0000000f0d1d7210 */ /* 0x000fe40007ffe804 */
[----:B------:R-:W-:-:S02]  /*0780*/  LEA.HI R7, R7, R26, RZ, 0x7 ;  /* 0x0000001a07077211 */ /* 0x000fc400078f38ff */
[----:B------:R-:W-:Y:S01]  /*0790*/  IADD3 R5, PT, PT, R13, R0, -R5 ;  /* 0x000000000d057210 */ /* 0x000fe20007ffe805 */
[----:B------:R-:W-:Y:S01]  /*07a0*/  IMAD.WIDE R28, R29, 0x4, R34 ;  /* 0x000000041d1c7825 */ /* 0x000fe200078e0222 */
[----:B------:R-:W-:-:S03]  /*07b0*/  LOP3.LUT R7, R7, 0xffffff80, RZ, 0xc0, !PT ;  /* 0xffffff8007077812 */ /* 0x000fc600078ec0ff */
[----:B------:R-:W-:Y:S01]  /*07c0*/  IMAD.WIDE R30, R5, 0x4, R34 ;  /* 0x00000004051e7825 */ /* 0x000fe200078e0222 */
[----:B------:R-:W-:Y:S01]  /*07d0*/  IADD3 R7, PT, PT, R13, R26, -R7 ;  /* 0x0000001a0d077210 */ /* 0x000fe20007ffe807 */
[----:B------:R-:W2:Y:S04]  /*07e0*/  LDG.E R5, desc[UR8][R28.64] ;  /* 0x000000081c057981 */ /* 0x000ea8000c1e1900 */
[----:B------:R-:W-:Y:S01]  /*07f0*/  IMAD.WIDE R62, R7, 0x4, R34 ;  /* 0x00000004073e7825 */ /* 0x000fe200078e0222 */
[----:B------:R0:W2:Y:S05]  /*0800*/  LDG.E R31, desc[UR8][R30.64] ;  /* 0x000000081e1f7981 */ /* 0x0000aa000c1e1900 */
[----:B------:R-:W2:Y:S01]  /*0810*/  LDG.E R62, desc[UR8][R62.64] ;  /* 0x000000083e3e7981 */ /* 0x000ea2000c1e1900 */
[----:B------:R-:W-:-:S04]  /*0820*/  IADD3 R19, PT, PT, R3, 0x83, RZ ;  /* 0x0000008303137810 */ /* 0x000fc80007ffe0ff */
[----:B0-----:R-:W-:-:S04]  /*0830*/  SHF.R.S32.HI R8, RZ, 0x1f, R19 ;  /* 0x0000001fff087819 */ /* 0x001fc80000011413 */
[----:B------:R-:W-:Y:S02]  /*0840*/  LEA.HI R8, R8, R19, RZ, 0x7 ;  /* 0x0000001308087211 */ /* 0x000fe400078f38ff */
[----:B------:R-:W-:Y:S02]  /*0850*/  SHF.R.S32.HI R9, RZ, 0x1f, R52 ;  /* 0x0000001fff097819 */ /* 0x000fe40000011434 */
[----:B------:R-:W-:Y:S02]  /*0860*/  IADD3 R4, PT, PT, R3, 0x82, RZ ;  /* 0x0000008203047810 */ /* 0x000fe40007ffe0ff */
[----:B------:R-:W-:Y:S02]  /*0870*/  LOP3.LUT R8, R8, 0xffffff80, RZ, 0xc0, !PT ;  /* 0xffffff8008087812 */ /* 0x000fe400078ec0ff */
[----:B------:R-:W-:Y:S02]  /*0880*/  SHF.R.S32.HI R27, RZ, 0x1f, R6 ;  /* 0x0000001fff1b7819 */ /* 0x000fe40000011406 */
[----:B------:R-:W-:-:S02]  /*0890*/  LEA.HI R52, R9, R52, RZ, 0x7 ;  /* 0x0000003409347211 */ /* 0x000fc400078f38ff */
[----:B------:R-:W-:Y:S02]  /*08a0*/  SHF.R.S32.HI R7, RZ, 0x1f, R4 ;  /* 0x0000001fff077819 */ /* 0x000fe40000011404 */
[----:B------:R-:W-:Y:S02]  /*08b0*/  IADD3 R9, PT, PT, R13, R19, -R8 ;  /* 0x000000130d097210 */ /* 0x000fe40007ffe808 */
[----:B------:R-:W-:Y:S02]  /*08c0*/  LEA.HI R27, R27, R6, RZ, 0x7 ;  /* 0x000000061b1b7211 */ /* 0x000fe400078f38ff */
[C---:B------:R-:W-:Y:S02]  /*08d0*/  IADD3 R17, PT, PT, R3.reuse, 0x84, RZ ;  /* 0x0000008403117810 */ /* 0x040fe40007ffe0ff */
[----:B------:R-:W-:Y:S02]  /*08e0*/  IADD3 R6, PT, PT, R50, -0xd, RZ ;  /* 0xfffffff332067810 */ /* 0x000fe40007ffe0ff */
[----:B------:R-:W-:Y:S01]  /*08f0*/  IADD3 R33, PT, PT, R3, 0x85, RZ ;  /* 0x0000008503217810 */ /* 0x000fe20007ffe0ff */
[----:B------:R-:W-:Y:S01]  /*0900*/  IMAD.WIDE R8, R9, 0x4, R34 ;  /* 0x0000000409087825 */ /* 0x000fe200078e0222 */
[----:B------:R-:W-:-:S02]  /*0910*/  LEA.HI R7, R7, R4, RZ, 0x7 ;  /* 0x0000000407077211 */ /* 0x000fc400078f38ff */
[----:B------:R-:W-:Y:S02]  /*0920*/  SHF.R.S32.HI R10, RZ, 0x1f, R17 ;  /* 0x0000001fff0a7819 */ /* 0x000fe40000011411 */
[----:B------:R-:W-:Y:S01]  /*0930*/  SHF.L.U32 R30, R6, 0x7, RZ ;  /* 0x00000007061e7819 */ /* 0x000fe200000006ff */
[----:B------:R0:W2:Y:S01]  /*0940*/  LDG.E R59, desc[UR8][R8.64] ;  /* 0x00000008083b7981 */ /* 0x0000a2000c1e1900 */
[----:B------:R-:W-:Y:S02]  /*0950*/  IADD3 R60, PT, PT, R3, 0x86, RZ ;  /* 0x00000086033c7810 */ /* 0x000fe40007ffe0ff */
[----:B------:R-:W-:Y:S02]  /*0960*/  SHF.R.S32.HI R6, RZ, 0x1f, R33 ;  /* 0x0000001fff067819 */ /* 0x000fe40000011421 */
[----:B------:R-:W-:Y:S02]  /*0970*/  LOP3.LUT R7, R7, 0xffffff80, RZ, 0xc0, !PT ;  /* 0xffffff8007077812 */ /* 0x000fe400078ec0ff */
[----:B------:R-:W-:-:S02]  /*0980*/  LEA.HI R10, R10, R17, RZ, 0x7 ;  /* 0x000000110a0a7211 */ /* 0x000fc400078f38ff */
[----:B------:R-:W-:Y:S02]  /*0990*/  LEA.HI R6, R6, R33, RZ, 0x7 ;  /* 0x0000002106067211 */ /* 0x000fe400078f38ff */
[----:B0-----:R-:W-:Y:S02]  /*09a0*/  SHF.R.S32.HI R9, RZ, 0x1f, R60 ;  /* 0x0000001fff097819 */ /* 0x001fe4000001143c */
[----:B------:R-:W-:Y:S02]  /*09b0*/  IADD3 R7, PT, PT, R13, R4, -R7 ;  /* 0x000000040d077210 */ /* 0x000fe40007ffe807 */
[----:B------:R-:W-:Y:S02]  /*09c0*/  LOP3.LUT R28, R10, 0xffffff80, RZ, 0xc0, !PT ;  /* 0xffffff800a1c7812 */ /* 0x000fe400078ec0ff */
[----:B------:R-:W-:Y:S02]  /*09d0*/  LOP3.LUT R30, R30, 0x3f80, RZ, 0xc0, !PT ;  /* 0x00003f801e1e7812 */ /* 0x000fe400078ec0ff */
[----:B------:R-:W-:-:S02]  /*09e0*/  LEA.HI R9, R9, R60, RZ, 0x7 ;  /* 0x0000003c09097211 */ /* 0x000fc400078f38ff */
[----:B------:R-:W-:Y:S01]  /*09f0*/  LOP3.LUT R6, R6, 0xffffff80, RZ, 0xc0, !PT ;  /* 0xffffff8006067812 */ /* 0x000fe200078ec0ff */
[----:B------:R-:W-:Y:S01]  /*0a00*/  IMAD.WIDE R10, R7, 0x4, R34 ;  /* 0x00000004070a7825 */ /* 0x000fe200078e0222 */
[----:B------:R-:W-:Y:S02]  /*0a10*/  IADD3 R43, PT, PT, R13, R17, -R28 ;  /* 0x000000110d2b7210 */ /* 0x000fe40007ffe81c */
[C---:B------:R-:W-:Y:S02]  /*0a20*/  IADD3 R53, PT, PT, R3.reuse, 0x87, RZ ;  /* 0x0000008703357810 */ /* 0x040fe40007ffe0ff */
[----:B------:R-:W-:Y:S01]  /*0a30*/  IADD3 R58, PT, PT, R3, 0x88, RZ ;  /* 0x00000088033a7810 */ /* 0x000fe20007ffe0ff */
[----:B------:R0:W2:Y:S01]  /*0a40*/  LDG.E R25, desc[UR8][R10.64] ;  /* 0x000000080a197981 */ /* 0x0000a2000c1e1900 */
[----:B------:R-:W-:Y:S02]  /*0a50*/  LOP3.LUT R13, R9, 0xffffff80, RZ, 0xc0, !PT ;  /* 0xffffff80090d7812 */ /* 0x000fe400078ec0ff */
[----:B------:R-:W-:Y:S01]  /*0a60*/  IADD3 R41, PT, PT, R30, R33, -R6 ;  /* 0x000000211e297210 */ /* 0x000fe20007ffe806 */
[----:B------:R-:W-:Y:S01]  /*0a70*/  IMAD.WIDE R42, R43, 0x4, R34 ;  /* 0x000000042b2a7825 */ /* 0x000fe200078e0222 */
[----:B------:R-:W-:-:S02]  /*0a80*/  SHF.R.S32.HI R8, RZ, 0x1f, R53 ;  /* 0x0000001fff087819 */ /* 0x000fc40000011435 */
[----:B------:R-:W-:Y:S01]  /*0a90*/  IADD3 R37, PT, PT, R30, R60, -R13 ;  /* 0x0000003c1e257210 */ /* 0x000fe20007ffe80d */
[----:B------:R-:W-:Y:S01]  /*0aa0*/  IMAD.WIDE R40, R41, 0x4, R34 ;  /* 0x0000000429287825 */ /* 0x000fe200078e0222 */
[----:B0-----:R-:W-:Y:S01]  /*0ab0*/  SHF.R.S32.HI R11, RZ, 0x1f, R58 ;  /* 0x0000001fff0b7819 */ /* 0x001fe2000001143a */
[----:B------:R0:W2:Y:S01]  /*0ac0*/  LDG.E R65, desc[UR8][R42.64] ;  /* 0x000000082a417981 */ /* 0x0000a2000c1e1900 */
[----:B------:R-:W-:Y:S01]  /*0ad0*/  SHF.R.S32.HI R23, RZ, 0x1f, R12 ;  /* 0x0000001fff177819 */ /* 0x000fe2000001140c */
[----:B------:R-:W-:Y:S01]  /*0ae0*/  IMAD.WIDE R36, R37, 0x4, R34 ;  /* 0x0000000425247825 */ /* 0x000fe200078e0222 */
[----:B------:R-:W-:Y:S01]  /*0af0*/  LEA.HI R8, R8, R53, RZ, 0x7 ;  /* 0x0000003508087211 */ /* 0x000fe200078f38ff */
[----:B------:R4:W2:Y:S01]  /*0b00*/  LDG.E R63, desc[UR8][R40.64] ;  /* 0x00000008283f7981 */ /* 0x0008a2000c1e1900 */
[----:B------:R-:W-:Y:S02]  /*0b10*/  LEA.HI R11, R11, R58, RZ, 0x7 ;  /* 0x0000003a0b0b7211 */ /* 0x000fe400078f38ff */
[----:B------:R-:W-:-:S02]  /*0b20*/  IADD3 R51, PT, PT, R3, 0x89, RZ ;  /* 0x0000008903337810 */ /* 0x000fc40007ffe0ff */
[----:B------:R-:W-:Y:S02]  /*0b30*/  LEA.HI R7, R23, R12, RZ, 0x7 ;  /* 0x0000000c17077211 */ /* 0x000fe400078f38ff */
[----:B------:R-:W-:Y:S01]  /*0b40*/  LOP3.LUT R12, R8, 0xffffff80, RZ, 0xc0, !PT ;  /* 0xffffff80080c7812 */ /* 0x000fe200078ec0ff */
[----:B------:R4:W2:Y:S01]  /*0b50*/  LDG.E R23, desc[UR8][R36.64] ;  /* 0x0000000824177981 */ /* 0x0008a2000c1e1900 */
[----:B------:R-:W-:Y:S02]  /*0b60*/  LOP3.LUT R11, R11, 0xffffff80, RZ, 0xc0, !PT ;  /* 0xffffff800b0b7812 */ /* 0x000fe400078ec0ff */
[----:B------:R-:W-:Y:S02]  /*0b70*/  SHF.R.S32.HI R10, RZ, 0x1f, R51 ;  /* 0x0000001fff0a7819 */ /* 0x000fe40000011433 */
[C---:B------:R-:W-:Y:S02]  /*0b80*/  IADD3 R29, PT, PT, R30.reuse, R53, -R12 ;  /* 0x000000351e1d7210 */ /* 0x040fe40007ffe80c */
[----:B------:R-:W-:-:S03]  /*0b90*/  IADD3 R9, PT, PT, R30, R58, -R11 ;  /* 0x0000003a1e097210 */ /* 0x000fc60007ffe80b */
[----:B------:R-:W-:-:S04]  /*0ba0*/  IMAD.WIDE R28, R29, 0x4, R34 ;  /* 0x000000041d1c7825 */ /* 0x000fc800078e0222 */
[----:B------:R-:W-:Y:S01]  /*0bb0*/  IMAD.WIDE R8, R9, 0x4, R34 ;  /* 0x0000000409087825 */ /* 0x000fe200078e0222 */
[----:B------:R4:W2:Y:S04]  /*0bc0*/  LDG.E R45, desc[UR8][R28.64] ;  /* 0x000000081c2d7981 */ /* 0x0008a8000c1e1900 */
[----:B------:R4:W2:Y:S01]  /*0bd0*/  LDG.E R57, desc[UR8][R8.64] ;  /* 0x0000000808397981 */ /* 0x0008a2000c1e1900 */
[----:B------:R-:W-:Y:S01]  /*0be0*/  LOP3.LUT R52, R52, 0xffffff80, RZ, 0xc0, !PT ;  /* 0xffffff8034347812 */ /* 0x000fe200078ec0ff */
[C---:B---3--:R-:W-:Y:S01]  /*0bf0*/  FFMA R49, R2.reuse, UR10, RZ ;  /* 0x0000000a02317c23 */ /* 0x048fe200080000ff */
[C---:B0-----:R-:W-:Y:S01]  /*0c00*/  FFMA R43, R2.reuse, UR7, RZ ;  /* 0x00000007022b7c23 */ /* 0x041fe200080000ff */
[----:B----4-:R-:W-:Y:S02]  /*0c10*/  FFMA R41, R2, UR12, RZ ;  /* 0x0000000c02297c23 */ /* 0x010fe400080000ff */
[C---:B------:R-:W-:Y:S01]  /*0c20*/  FFMA R67, R66.reuse, UR11, R49 ;  /* 0x0000000b42437c23 */ /* 0x040fe20008000031 */
[----:B------:R-:W-:Y:S01]  /*0c30*/  IADD3 R49, PT, PT, R3, 0x8a, RZ ;  /* 0x0000008a03317810 */ /* 0x000fe20007ffe0ff */
[C---:B------:R-:W-:Y:S01]  /*0c40*/  FFMA R43, R66.reuse, UR16, R43 ;  /* 0x00000010422b7c23 */ /* 0x040fe2000800002b */
[----:B------:R-:W-:Y:S01]  /*0c50*/  FFMA R41, R66, UR13, R41 ;  /* 0x0000000d42297c23 */ /* 0x000fe20008000029 */
[----:B------:R-:W-:Y:S01]  /*0c60*/  LEA.HI R2, R10, R51, RZ, 0x7 ;  /* 0x000000330a027211 */ /* 0x000fe200078f38ff */
[----:B------:R-:W0:Y:S01]  /*0c70*/  LDCU.64 UR10, c[0x3][0x2270] ;  /* 0x00c44e00ff0a77ac */ /* 0x000e220008000a00 */
[----:B------:R-:W-:-:S04]  /*0c80*/  SHF.R.S32.HI R36, RZ, 0x1f, R49 ;  /* 0x0000001fff247819 */ /* 0x000fc80000011431 */
[----:B------:R-:W-:Y:S02]  /*0c90*/  LEA.HI R10, R36, R49, RZ, 0x7 ;  /* 0x00000031240a7211 */ /* 0x000fe400078f38ff */
[----:B------:R-:W-:Y:S02]  /*0ca0*/  LOP3.LUT R2, R2, 0xffffff80, RZ, 0xc0, !PT ;  /* 0xffffff8002027812 */ /* 0x000fe400078ec0ff */
[----:B------:R-:W-:Y:S02]  /*0cb0*/  LOP3.LUT R10, R10, 0xffffff80, RZ, 0xc0, !PT ;  /* 0xffffff800a0a7812 */ /* 0x000fe400078ec0ff */
[C---:B------:R-:W-:Y:S02]  /*0cc0*/  IADD3 R29, PT, PT, R30.reuse, R51, -R2 ;  /* 0x000000331e1d7210 */ /* 0x040fe40007ffe802 */
[----:B------:R-:W-:Y:S01]  /*0cd0*/  IADD3 R9, PT, PT, R30, R49, -R10 ;  /* 0x000000311e097210 */ /* 0x000fe20007ffe80a */
[C---:B------:R-:W-:Y:S01]  /*0ce0*/  FFMA R43, R64.reuse, UR17, R43 ;  /* 0x00000011402b7c23 */ /* 0x040fe2000800002b */
[C---:B------:R-:W-:Y:S01]  /*0cf0*/  FFMA R67, R64.reuse, UR20, R67 ;  /* 0x0000001440437c23 */ /* 0x040fe20008000043 */
[----:B------:R-:W-:-:S02]  /*0d00*/  FFMA R41, R64, UR14, R41 ;  /* 0x0000000e40297c23 */ /* 0x000fc40008000029 */
[C---:B--2---:R-:W-:Y:S01]  /*0d10*/  FFMA R40, R44.reuse, UR18, R43 ;  /* 0x000000122c287c23 */ /* 0x044fe2000800002b */
[C---:B------:R-:W-:Y:S01]  /*0d20*/  FFMA R36, R44.reuse, UR21, R67 ;  /* 0x000000152c247c23 */ /* 0x040fe20008000043 */
[----:B------:R-:W-:Y:S01]  /*0d30*/  FFMA R42, R44, UR15, R41 ;  /* 0x0000000f2c2a7c23 */ /* 0x000fe20008000029 */
[----:B------:R-:W2:Y:S01]  /*0d40*/  LDCU.128 UR12, c[0x3][0x1730] ;  /* 0x00c2e600ff0c77ac */ /* 0x000ea20008000c00 */
[C---:B------:R-:W-:Y:S01]  /*0d50*/  FFMA R41, R55.reuse, UR19, R40 ;  /* 0x0000001337297c23 */ /* 0x040fe20008000028 */
[C---:B------:R-:W-:Y:S01]  /*0d60*/  FFMA R37, R55.reuse, UR22, R36 ;  /* 0x0000001637257c23 */ /* 0x040fe20008000024 */
[----:B------:R-:W-:Y:S01]  /*0d70*/  FFMA R43, R55, UR24, R42 ;  /* 0x00000018372b7c23 */ /* 0x000fe2000800002a */
[----:B------:R-:W3:Y:S01]  /*0d80*/  LDCU.128 UR16, c[0x3][0xbd0] ;  /* 0x00c17a00ff1077ac */ /* 0x000ee20008000c00 */
[C---:B-1----:R-:W-:Y:S01]  /*0d90*/  FFMA R40, R56.reuse, UR28, R41 ;  /* 0x0000001c38287c23 */ /* 0x042fe20008000029 */
[C---:B------:R-:W-:Y:S01]  /*0da0*/  FFMA R36, R56.reuse, UR23, R37 ;  /* 0x0000001738247c23 */ /* 0x040fe20008000025 */
[----:B------:R-:W-:Y:S01]  /*0db0*/  FFMA R42, R56, UR25, R43 ;  /* 0x00000019382a7c23 */ /* 0x000fe2000800002b */
[--C-:B------:R-:W-:Y:S01]  /*0dc0*/  IMAD.WIDE R28, R29, 0x4, R34.reuse ;  /* 0x000000041d1c7825 */ /* 0x100fe200078e0222 */
[----:B------:R-:W1:Y:S03]  /*0dd0*/  LDCU.128 UR20, c[0x3][0x70] ;  /* 0x00c00e00ff1477ac */ /* 0x000e660008000c00 */
[----:B------:R-:W-:Y:S01]  /*0de0*/  IMAD.WIDE R8, R9, 0x4, R34 ;  /* 0x0000000409087825 */ /* 0x000fe200078e0222 */
[----:B------:R-:W4:Y:S01]  /*0df0*/  LDG.E R44, desc[UR8][R28.64] ;  /* 0x000000081c2c7981 */ /* 0x000f22000c1e1900 */
[----:B------:R-:W-:-:S03]  /*0e00*/  IADD3 R56, PT, PT, R3, 0x8b, RZ ;  /* 0x0000008b03387810 */ /* 0x000fc60007ffe0ff */
[----:B------:R0:W4:Y:S01]  /*0e10*/  LDG.E R55, desc[UR8][R8.64] ;  /* 0x0000000808377981 */ /* 0x000122000c1e1900 */
[----:B------:R-:W-:Y:S01]  /*0e20*/  SHF.R.S32.HI R37, RZ, 0x1f, R56 ;  /* 0x0000001fff257819 */ /* 0x000fe20000011438 */
[C---:B------:R-:W-:Y:S01]  /*0e30*/  FFMA R40, R47.reuse, UR29, R40 ;  /* 0x0000001d2f287c23 */ /* 0x040fe20008000028 */
[C---:B------:R-:W-:Y:S01]  /*0e40*/  FFMA R36, R47.reuse, UR32, R36 ;  /* 0x000000202f247c23 */ /* 0x040fe20008000024 */
[----:B------:R-:W-:Y:S01]  /*0e50*/  FFMA R42, R47, UR26, R42 ;  /* 0x0000001a2f2a7c23 */ /* 0x000fe2000800002a */
[----:B------:R-:W-:Y:S01]  /*0e60*/  IADD3 R47, PT, PT, R3, 0x8c, RZ ;  /* 0x0000008c032f7810 */ /* 0x000fe20007ffe0ff */
[C---:B0-----:R-:W-:Y:S01]  /*0e70*/  FFMA R9, R61.reuse, UR30, R40 ;  /* 0x0000001e3d097c23 */ /* 0x041fe20008000028 */
[C---:B------:R-:W-:Y:S01]  /*0e80*/  FFMA R29, R61.reuse, UR33, R36 ;  /* 0x000000213d1d7c23 */ /* 0x040fe20008000024 */
[----:B------:R-:W-:Y:S01]  /*0e90*/  FFMA R61, R61, UR27, R42 ;  /* 0x0000001b3d3d7c23 */ /* 0x000fe2000800002a */
[----:B------:R-:W-:Y:S01]  /*0ea0*/  SHF.R.S32.HI R8, RZ, 0x1f, R47 ;  /* 0x0000001fff087819 */ /* 0x000fe2000001142f */
[C---:B------:R-:W-:Y:S01]  /*0eb0*/  FFMA R36, R54.reuse, UR31, R9 ;  /* 0x0000001f36247c23 */ /* 0x040fe20008000009 */
[C---:B------:R-:W-:Y:S01]  /*0ec0*/  FFMA R28, R54.reuse, UR34, R29 ;  /* 0x00000022361c7c23 */ /* 0x040fe2000800001d */
[----:B--2---:R-:W-:Y:S01]  /*0ed0*/  FFMA R54, R54, UR12, R61 ;  /* 0x0000000c36367c23 */ /* 0x004fe2000800003d */
[----:B------:R-:W-:Y:S01]  /*0ee0*/  LEA.HI R8, R8, R47, RZ, 0x7 ;  /* 0x0000002f08087211 */ /* 0x000fe200078f38ff */
[----:B------:R-:W0:Y:S01]  /*0ef0*/  LDCU.128 UR24, c[0x3][0x1740] ;  /* 0x00c2e800ff1877ac */ /* 0x000e220008000c00 */
[----:B------:R-:W-:Y:S01]  /*0f00*/  LEA.HI R37, R37, R56, RZ, 0x7 ;  /* 0x0000003825257211 */ /* 0x000fe200078f38ff */
[C---:B------:R-:W-:Y:S01]  /*0f10*/  FFMA R40, R39.reuse, UR35, R28 ;  /* 0x0000002327287c23 */ /* 0x040fe2000800001c */
[C---:B---3--:R-:W-:Y:S01]  /*0f20*/  FFMA R36, R39.reuse, UR16, R36 ;  /* 0x0000001027247c23 */ /* 0x048fe20008000024 */
[----:B------:R-:W-:Y:S01]  /*0f30*/  FFMA R54, R39, UR13, R54 ;  /* 0x0000000d27367c23 */ /* 0x000fe20008000036 */
[----:B------:R-:W-:Y:S01]  /*0f40*/  LOP3.LUT R8, R8, 0xffffff80, RZ, 0xc0, !PT ;  /* 0xffffff8008087812 */ /* 0x000fe200078ec0ff */
[----:B------:R-:W2:Y:S01]  /*0f50*/  LDCU.128 UR28, c[0x3][0xbe0] ;  /* 0x00c17c00ff1c77ac */ /* 0x000ea20008000c00 */
[----:B------:R-:W-:-:S02]  /*0f60*/  LOP3.LUT R9, R37, 0xffffff80, RZ, 0xc0, !PT ;  /* 0xffffff8025097812 */ /* 0x000fc400078ec0ff */
[----:B------:R-:W-:Y:S01]  /*0f70*/  IADD3 R29, PT, PT, R30, R47, -R8 ;  /* 0x0000002f1e1d7210 */ /* 0x000fe20007ffe808 */
[----:B------:R-:W3:Y:S01]  /*0f80*/  LDCU.128 UR32, c[0x3][0x90] ;  /* 0x00c01200ff2077ac */ /* 0x000ee20008000c00 */
[C---:B------:R-:W-:Y:S01]  /*0f90*/  FFMA R39, R21.reuse, UR17, R36 ;  /* 0x0000001115277c23 */ /* 0x040fe20008000024 */
[C---:B-1----:R-:W-:Y:S01]  /*0fa0*/  FFMA R37, R21.reuse, UR20, R40 ;  /* 0x0000001415257c23 */ /* 0x042fe20008000028 */
[----:B------:R-:W-:Y:S01]  /*0fb0*/  FFMA R41, R21, UR14, R54 ;  /* 0x0000000e15297c23 */ /* 0x000fe20008000036 */
[----:B------:R-:W-:Y:S01]  /*0fc0*/  IADD3 R54, PT, PT, R3, 0x8d, RZ ;  /* 0x0000008d03367810 */ /* 0x000fe20007ffe0ff */
[C---:B------:R-:W-:Y:S01]  /*0fd0*/  FFMA R40, R38.reuse, UR18, R39 ;  /* 0x0000001226287c23 */ /* 0x040fe20008000027 */
[C---:B------:R-:W-:Y:S01]  /*0fe0*/  FFMA R36, R38.reuse, UR21, R37 ;  /* 0x0000001526247c23 */ /* 0x040fe20008000025 */
[----:B------:R-:W-:Y:S01]  /*0ff0*/  FFMA R38, R38, UR15, R41 ;  /* 0x0000000f26267c23 */ /* 0x000fe20008000029 */
[----:B------:R-:W1:Y:S01]  /*1000*/  LDCU.128 UR12, c[0x3][0x80] ;  /* 0x00c01000ff0c77ac */ /* 0x000e620008000c00 */
[----:B------:R-:W-:Y:S01]  /*1010*/  IMAD.WIDE R28, R29, 0x4, R34 ;  /* 0x000000041d1c7825 */ /* 0x000fe200078e0222 */
[----:B------:R-:W-:-:S02]  /*1020*/  SHF.R.S32.HI R39, RZ, 0x1f, R54 ;  /* 0x0000001fff277819 */ /* 0x000fc40000011436 */
[----:B------:R-:W-:Y:S02]  /*1030*/  IADD3 R43, PT, PT, R30, R56, -R9 ;  /* 0x000000381e2b7210 */ /* 0x000fe40007ffe809 */
[----:B------:R3:W4:Y:S01]  /*1040*/  LDG.E R21, desc[UR8][R28.64] ;  /* 0x000000081c157981 */ /* 0x000722000c1e1900 */
[C---:B------:R-:W-:Y:S01]  /*1050*/  FFMA R36, R5.reuse, UR22, R36 ;  /* 0x0000001605247c23 */ /* 0x040fe20008000024 */
[C---:B------:R-:W-:Y:S01]  /*1060*/  FFMA R40, R5.reuse, UR19, R40 ;  /* 0x0000001305287c23 */ /* 0x040fe20008000028 */
[----:B0-----:R-:W-:Y:S01]  /*1070*/  FFMA R38, R5, UR24, R38 ;  /* 0x0000001805267c23 */ /* 0x001fe20008000026 */
[----:B------:R-:W-:Y:S01]  /*1080*/  LEA.HI R5, R39, R54, RZ, 0x7 ;  /* 0x0000003627057211 */ /* 0x000fe200078f38ff */
[----:B------:R-:W-:Y:S01]  /*1090*/  IMAD.WIDE R42, R43, 0x4, R34 ;  /* 0x000000042b2a7825 */ /* 0x000fe200078e0222 */
[----:B---3--:R-:W-:-:S03]  /*10a0*/  IADD3 R28, PT, PT, R50, -0xc, RZ ;  /* 0xfffffff4321c7810 */ /* 0x008fc60007ffe0ff */
[----:B------:R-:W-:Y:S01]  /*10b0*/  FFMA R37, R31, UR23, R36 ;  /* 0x000000171f257c23 */ /* 0x000fe20008000024 */
[----:B------:R-:W-:Y:S01]  /*10c0*/  LOP3.LUT R5, R5, 0xffffff80, RZ, 0xc0, !PT ;  /* 0xffffff8005057812 */ /* 0x000fe200078ec0ff */
[----:B------:R-:W3:Y:S01]  /*10d0*/  LDG.E R42, desc[UR8][R42.64] ;  /* 0x000000082a2a7981 */ /* 0x000ee2000c1e1900 */
[----:B------:R-:W-:Y:S02]  /*10e0*/  SHF.L.U32 R28, R28, 0x7, RZ ;  /* 0x000000071c1c7819 */ /* 0x000fe400000006ff */
[----:B------:R-:W-:Y:S01]  /*10f0*/  IADD3 R29, PT, PT, R3, 0x73, RZ ;  /* 0x00000073031d7810 */ /* 0x000fe20007ffe0ff */
[C---:B--2---:R-:W-:Y:S01]  /*1100*/  FFMA R39, R31.reuse, UR28, R40 ;  /* 0x0000001c1f277c23 */ /* 0x044fe20008000028 */
[----:B------:R-:W-:Y:S01]  /*1110*/  LOP3.LUT R61, R28, 0x3f80, RZ, 0xc0, !PT ;  /* 0x00003f801c3d7812 */ /* 0x000fe200078ec0ff */
[----:B------:R-:W-:Y:S01]  /*1120*/  FFMA R41, R31, UR25, R38 ;  /* 0x000000191f297c23 */ /* 0x000fe20008000026 */
[----:B------:R-:W-:Y:S01]  /*1130*/  IADD3 R69, PT, PT, R30, R54, -R5 ;  /* 0x000000361e457210 */ /* 0x000fe20007ffe805 */
[----:B-1----:R-:W-:Y:S01]  /*1140*/  FFMA R64, R62, UR12, R37 ;  /* 0x0000000c3e407c23 */ /* 0x002fe20008000025 */
[----:B------:R-:W-:Y:S01]  /*1150*/  IADD3 R37, PT, PT, R61, R29, -R52 ;  /* 0x0000001d3d257210 */ /* 0x000fe20007ffe834 */
[----:B------:R-:W0:Y:S02]  /*1160*/  LDCU.128 UR16, c[0x3][0x1750] ;  /* 0x00c2ea00ff1077ac */ /* 0x000e240008000c00 */
[--C-:B------:R-:W-:Y:S01]  /*1170*/  IMAD.WIDE R68, R69, 0x4, R34.reuse ;  /* 0x0000000445447825 */ /* 0x100fe200078e0222 */
[----:B------:R-:W-:Y:S01]  /*1180*/  LOP3.LUT R28, R7, 0xffffff80, RZ, 0xc0, !PT ;  /* 0xffffff80071c7812 */ /* 0x000fe200078ec0ff */
[----:B------:R-:W1:Y:S02]  /*1190*/  LDCU.128 UR20, c[0x3][0xbf0] ;  /* 0x00c17e00ff1477ac */ /* 0x000e640008000c00 */
[----:B------:R-:W-:Y:S01]  /*11a0*/  IMAD.WIDE R36, R37, 0x4, R34 ;  /* 0x0000000425247825 */ /* 0x000fe200078e0222 */
[----:B------:R2:W3:Y:S01]  /*11b0*/  LDG.E R43, desc[UR8][R68.64] ;  /* 0x00000008442b7981 */ /* 0x0004e2000c1e1900 */
[----:B------:R-:W-:-:S02]  /*11c0*/  IADD3 R31, PT, PT, R3, 0x74, RZ ;  /* 0x00000074031f7810 */ /* 0x000fc40007ffe0ff */
[----:B------:R-:W-:Y:S01]  /*11d0*/  SHF.R.S32.HI R7, RZ, 0x1f, R32 ;  /* 0x0000001fff077819 */ /* 0x000fe20000011420 */
[C---:B------:R-:W-:Y:S01]  /*11e0*/  FFMA R66, R62.reuse, UR29, R39 ;  /* 0x0000001d3e427c23 */ /* 0x040fe20008000027 */
[----:B------:R-:W-:Y:S01]  /*11f0*/  FFMA R62, R62, UR26, R41 ;  /* 0x0000001a3e3e7c23 */ /* 0x000fe20008000029 */
[----:B------:R0:W3:Y:S01]  /*1200*/  LDG.E R67, desc[UR8][R36.64] ;  /* 0x0000000824437981 */ /* 0x0000e2000c1e1900 */
[----:B------:R-:W-:Y:S02]  /*1210*/  IADD3 R41, PT, PT, R61, R31, -R28 ;  /* 0x0000001f3d297210 */ /* 0x000fe40007ffe81c */
[----:B------:R-:W-:Y:S02]  /*1220*/  LOP3.LUT R27, R27, 0xffffff80, RZ, 0xc0, !PT ;  /* 0xffffff801b1b7812 */ /* 0x000fe400078ec0ff */
[----:B------:R-:W-:Y:S02]  /*1230*/  IADD3 R30, PT, PT, R3, 0x75, RZ ;  /* 0x00000075031e7810 */ /* 0x000fe40007ffe0ff */
[----:B------:R-:W-:Y:S01]  /*1240*/  LEA.HI R7, R7, R32, RZ, 0x7 ;  /* 0x0000002007077211 */ /* 0x000fe200078f38ff */
[----:B------:R-:W-:Y:S01]  /*1250*/  IMAD.WIDE R40, R41, 0x4, R34 ;  /* 0x0000000429287825 */ /* 0x000fe200078e0222 */
[----:B------:R-:W-:-:S02]  /*1260*/  IADD3 R39, PT, PT, R61, R30, -R27 ;  /* 0x0000001e3d277210 */ /* 0x000fc40007ffe81b */
[----:B------:R-:W-:-:S03]  /*1270*/  LOP3.LUT R7, R7, 0xffffff80, RZ, 0xc0, !PT ;  /* 0xffffff8007077812 */ /* 0x000fc600078ec0ff */
[----:B------:R-:W-:Y:S01]  /*1280*/  IMAD.WIDE R38, R39, 0x4, R34 ;  /* 0x0000000427267825 */ /* 0x000fe200078e0222 */
[----:B--2---:R-:W-:Y:S01]  /*1290*/  IADD3 R69, PT, PT, R61, R32, -R7 ;  /* 0x000000203d457210 */ /* 0x004fe20007ffe807 */
[----:B------:R-:W2:Y:S04]  /*12a0*/  LDG.E R40, desc[UR8][R40.64] ;  /* 0x0000000828287981 */ /* 0x000ea8000c1e1900 */
[----:B0-----:R-:W-:Y:S01]  /*12b0*/  IMAD.WIDE R36, R69, 0x4, R34 ;  /* 0x0000000445247825 */ /* 0x001fe200078e0222 */
[----:B------:R-:W2:Y:S05]  /*12c0*/  LDG.E R38, desc[UR8][R38.64] ;  /* 0x0000000826267981 */ /* 0x000eaa000c1e1900 */
[----:B------:R0:W2:Y:S01]  /*12d0*/  LDG.E R36, desc[UR8][R36.64] ;  /* 0x0000000824247981 */ /* 0x0000a2000c1e1900 */
[C---:B------:R-:W-:Y:S01]  /*12e0*/  FFMA R62, R25.reuse, UR27, R62 ;  /* 0x0000001b193e7c23 */ /* 0x040fe2000800003e */
[C---:B------:R-:W-:Y:S01]  /*12f0*/  FFMA R64, R25.reuse, UR13, R64 ;  /* 0x0000000d19407c23 */ /* 0x040fe20008000040 */
[----:B------:R-:W-:Y:S01]  /*1300*/  FFMA R66, R25, UR30, R66 ;  /* 0x0000001e19427c23 */ /* 0x000fe20008000042 */
[----:B------:R-:W0:Y:S01]  /*1310*/  LDCU.128 UR24, c[0x3][0xc00] ;  /* 0x00c18000ff1877ac */ /* 0x000e220008000c00 */
[C---:B------:R-:W-:Y:S01]  /*1320*/  FFMA R62, R59.reuse, UR16, R62 ;  /* 0x000000103b3e7c23 */ /* 0x040fe2000800003e */
[C---:B------:R-:W-:Y:S01]  /*1330*/  FFMA R64, R59.reuse, UR14, R64 ;  /* 0x0000000e3b407c23 */ /* 0x040fe20008000040 */
[----:B------:R-:W-:Y:S01]  /*1340*/  FFMA R66, R59, UR31, R66 ;  /* 0x0000001f3b427c23 */ /* 0x000fe20008000042 */
[----:B------:R-:W-:Y:S01]  /*1350*/  SHF.R.S32.HI R25, RZ, 0x1f, R48 ;  /* 0x0000001fff197819 */ /* 0x000fe20000011430 */
[----:B------:R-:W3:Y:S01]  /*1360*/  LDCU.128 UR28, c[0x3][0xc10] ;  /* 0x00c18200ff1c77ac */ /* 0x000ee20008000c00 */
[C---:B------:R-:W-:Y:S01]  /*1370*/  FFMA R62, R65.reuse, UR17, R62 ;  /* 0x00000011413e7c23 */ /* 0x040fe2000800003e */
[C---:B------:R-:W-:Y:S01]  /*1380*/  FFMA R64, R65.reuse, UR15, R64 ;  /* 0x0000000f41407c23 */ /* 0x040fe20008000040 */
[----:B------:R-:W0:Y:S01]  /*1390*/  LDCU.128 UR12, c[0x3][0x1760] ;  /* 0x00c2ec00ff0c77ac */ /* 0x000e220008000c00 */
[----:B-1----:R-:W-:Y:S01]  /*13a0*/  FFMA R66, R65, UR20, R66 ;  /* 0x0000001441427c23 */ /* 0x002fe20008000042 */
[C---:B------:R-:W-:Y:S01]  /*13b0*/  FFMA R62, R63.reuse, UR18, R62 ;  /* 0x000000123f3e7c23 */ /* 0x040fe2000800003e */
[----:B------:R-:W-:-:S02]  /*13c0*/  FFMA R64, R63, UR32, R64 ;  /* 0x000000203f407c23 */ /* 0x000fc40008000040 */
[----:B------:R-:W-:Y:S01]  /*13d0*/  FFMA R66, R63, UR21, R66 ;  /* 0x000000153f427c23 */ /* 0x000fe20008000042 */
[C---:B------:R-:W-:Y:S01]  /*13e0*/  FFMA R62, R23.reuse, UR19, R62 ;  /* 0x00000013173e7c23 */ /* 0x040fe2000800003e */
[----:B------:R-:W1:Y:S02]  /*13f0*/  LDCU.128 UR16, c[0x3][0xa0] ;  /* 0x00c01400ff1077ac */ /* 0x000e640008000c00 */
[----:B------:R-:W-:Y:S01]  /*1400*/  FFMA R66, R23, UR22, R66 ;  /* 0x0000001617427c23 */ /* 0x000fe20008000042 */
[----:B------:R-:W-:Y:S01]  /*1410*/  LEA.HI R25, R25, R48, RZ, 0x7 ;  /* 0x0000003019197211 */ /* 0x000fe200078f38ff */
[----:B------:R-:W-:-:S03]  /*1420*/  FFMA R64, R23, UR33, R64 ;  /* 0x0000002117407c23 */ /* 0x000fc60008000040 */
[----:B------:R-:W-:Y:S01]  /*1430*/  LOP3.LUT R25, R25, 0xffffff80, RZ, 0xc0, !PT ;  /* 0xffffff8019197812 */ /* 0x000fe200078ec0ff */
[C---:B------:R-:W-:Y:S01]  /*1440*/  FFMA R66, R45.reuse, UR23, R66 ;  /* 0x000000172d427c23 */ /* 0x040fe20008000042 */
[----:B------:R-:W3:Y:S01]  /*1450*/  LDCU.128 UR20, c[0x3][0x1770] ;  /* 0x00c2ee00ff1477ac */ /* 0x000ee20008000c00 */
[C---:B------:R-:W-:Y:S01]  /*1460*/  FFMA R64, R45.reuse, UR34, R64 ;  /* 0x000000222d407c23 */ /* 0x040fe20008000040 */
[----:B0-----:R-:W-:Y:S01]  /*1470*/  FFMA R68, R45, UR12, R62 ;  /* 0x0000000c2d447c23 */ /* 0x001fe2000800003e */
[----:B------:R-:W-:Y:S01]  /*1480*/  FFMA R37, R57, UR24, R66 ;  /* 0x0000001839257c23 */ /* 0x000fe20008000042 */
[----:B------:R-:W-:Y:S01]  /*1490*/  IADD3 R63, PT, PT, R61, R48, -R25 ;  /* 0x000000303d3f7210 */ /* 0x000fe20007ffe819 */
[C---:B------:R-:W-:Y:S01]  /*14a0*/  FFMA R23, R57.reuse, UR35, R64 ;  /* 0x0000002339177c23 */ /* 0x040fe20008000040 */
[----:B------:R-:W-:Y:S01]  /*14b0*/  FFMA R57, R57, UR13, R68 ;  /* 0x0000000d39397c23 */ /* 0x000fe20008000044 */
[----:B------:R-:W0:Y:S01]  /*14c0*/  LDCU.128 UR32, c[0x3][0xb0] ;  /* 0x00c01600ff2077ac */ /* 0x000e220008000c00 */
[----:B------:R-:W-:Y:S01]  /*14d0*/  SHF.R.S32.HI R39, RZ, 0x1f, R46 ;  /* 0x0000001fff277819 */ /* 0x000fe2000001142e */
[----:B------:R-:W-:-:S05]  /*14e0*/  IMAD.WIDE R62, R63, 0x4, R34 ;  /* 0x000000043f3e7825 */ /* 0x000fca00078e0222 */
[----:B------:R3:W2:Y:S01]  /*14f0*/  LDG.E R59, desc[UR8][R62.64] ;  /* 0x000000083e3b7981 */ /* 0x0006a2000c1e1900 */
[----:B------:R-:W-:Y:S02]  /*1500*/  SHF.R.S32.HI R41, RZ, 0x1f, R24 ;  /* 0x0000001fff297819 */ /* 0x000fe40000011418 */
[----:B------:R-:W-:-:S04]  /*1510*/  SHF.R.S32.HI R69, RZ, 0x1f, R18 ;  /* 0x0000001fff457819 */ /* 0x000fc80000011412 */
[----:B------:R-:W-:Y:S01]  /*1520*/  LEA.HI R68, R69, R18, RZ, 0x7 ;  /* 0x0000001245447211 */ /* 0x000fe200078f38ff */
[C---:B----4-:R-:W-:Y:S01]  /*1530*/  FFMA R66, R44.reuse, UR25, R37 ;  /* 0x000000192c427c23 */ /* 0x050fe20008000025 */
[C---:B-1----:R-:W-:Y:S01]  /*1540*/  FFMA R64, R44.reuse, UR16, R23 ;  /* 0x000000102c407c23 */ /* 0x042fe20008000017 */
[----:B------:R-:W-:Y:S01]  /*1550*/  FFMA R44, R44, UR14, R57 ;  /* 0x0000000e2c2c7c23 */ /* 0x000fe20008000039 */
[----:B------:R-:W-:Y:S01]  /*1560*/  LEA.HI R23, R39, R46, RZ, 0x7 ;  /* 0x0000002e27177211 */ /* 0x000fe200078f38ff */
[C---:B------:R-:W-:Y:S01]  /*1570*/  FFMA R39, R55.reuse, UR26, R66 ;  /* 0x0000001a37277c23 */ /* 0x040fe20008000042 */
[C---:B------:R-:W-:Y:S01]  /*1580*/  FFMA R37, R55.reuse, UR17, R64 ;  /* 0x0000001137257c23 */ /* 0x040fe20008000040 */
[----:B------:R-:W-:Y:S01]  /*1590*/  FFMA R55, R55, UR15, R44 ;  /* 0x0000000f37377c23 */ /* 0x000fe2000800002c */
[----:B------:R-:W1:Y:S01]  /*15a0*/  LDCU.128 UR12, c[0x3][0x1780] ;  /* 0x00c2f000ff0c77ac */ /* 0x000e620008000c00 */
[----:B------:R-:W-:-:S04]  /*15b0*/  LOP3.LUT R23, R23, 0xffffff80, RZ, 0xc0, !PT ;  /* 0xffffff8017177812 */ /* 0x000fc800078ec0ff */
[----:B------:R-:W-:Y:S01]  /*15c0*/  IADD3 R45, PT, PT, R61, R46, -R23 ;  /* 0x0000002e3d2d7210 */ /* 0x000fe20007ffe817 */
[C---:B---3--:R-:W-:Y:S01]  /*15d0*/  FFMA R62, R42.reuse, UR27, R39 ;  /* 0x0000001b2a3e7c23 */ /* 0x048fe20008000027 */
[C---:B------:R-:W-:Y:S01]  /*15e0*/  FFMA R44, R42.reuse, UR18, R37 ;  /* 0x000000122a2c7c23 */ /* 0x040fe20008000025 */
[----:B------:R-:W-:Y:S01]  /*15f0*/  FFMA R42, R42, UR20, R55 ;  /* 0x000000142a2a7c23 */ /* 0x000fe20008000037 */
[----:B------:R-:W3:Y:S01]  /*1600*/  LDCU.128 UR24, c[0x3][0x1790] ;  /* 0x00c2f200ff1877ac */ /* 0x000ee20008000c00 */
[C---:B------:R-:W-:Y:S01]  /*1610*/  FFMA R64, R21.reuse, UR28, R62 ;  /* 0x0000001c15407c23 */ /* 0x040fe2000800003e */
[C---:B------:R-:W-:Y:S01]  /*1620*/  FFMA R62, R21.reuse, UR19, R44 ;  /* 0x00000013153e7c23 */ /* 0x040fe2000800002c */
[----:B------:R-:W-:Y:S01]  /*1630*/  FFMA R42, R21, UR21, R42 ;  /* 0x00000015152a7c23 */ /* 0x000fe2000800002a */
[----:B------:R-:W4:Y:S01]  /*1640*/  LDCU.128 UR16, c[0x3][0xc20] ;  /* 0x00c18400ff1077ac */ /* 0x000f220008000c00 */
[C---:B------:R-:W-:Y:S01]  /*1650*/  FFMA R64, R43.reuse, UR29, R64 ;  /* 0x0000001d2b407c23 */ /* 0x040fe20008000040 */
[C---:B0-----:R-:W-:Y:S01]  /*1660*/  FFMA R62, R43.reuse, UR32, R62 ;  /* 0x000000202b3e7c23 */ /* 0x041fe2000800003e */
[----:B------:R-:W-:-:S02]  /*1670*/  FFMA R66, R43, UR22, R42 ;  /* 0x000000162b427c23 */ /* 0x000fc4000800002a */
[C---:B------:R-:W-:Y:S01]  /*1680*/  FFMA R37, R67.reuse, UR30, R64 ;  /* 0x0000001e43257c23 */ /* 0x040fe20008000040 */
[C---:B------:R-:W-:Y:S01]  /*1690*/  FFMA R21, R67.reuse, UR33, R62 ;  /* 0x0000002143157c23 */ /* 0x040fe2000800003e */
[----:B------:R-:W-:Y:S01]  /*16a0*/  FFMA R67, R67, UR23, R66 ;  /* 0x0000001743437c23 */ /* 0x000fe20008000042 */
[----:B------:R-:W0:Y:S01]  /*16b0*/  LDCU.128 UR20, c[0x3][0xc0] ;  /* 0x00c01800ff1477ac */ /* 0x000e220008000c00 */
[----:B------:R-:W-:-:S04]  /*16c0*/  SHF.R.S32.HI R43, RZ, 0x1f, R16 ;  /* 0x0000001fff2b7819 */ /* 0x000fc80000011410 */
[----:B------:R-:W-:Y:S02]  /*16d0*/  LEA.HI R43, R43, R16, RZ, 0x7 ;  /* 0x000000102b2b7211 */ /* 0x000fe400078f38ff */
[----:B------:R-:W-:Y:S01]  /*16e0*/  SHF.R.S32.HI R55, RZ, 0x1f, R22 ;  /* 0x0000001fff377819 */ /* 0x000fe20000011416 */
[C---:B--2---:R-:W-:Y:S01]  /*16f0*/  FFMA R21, R40.reuse, UR34, R21 ;  /* 0x0000002228157c23 */ /* 0x044fe20008000015 */
[C---:B------:R-:W-:Y:S01]  /*1700*/  FFMA R37, R40.reuse, UR31, R37 ;  /* 0x0000001f28257c23 */ /* 0x040fe20008000025 */
[----:B-1----:R-:W-:Y:S01]  /*1710*/  FFMA R39, R40, UR12, R67 ;  /* 0x0000000c28277c23 */ /* 0x002fe20008000043 */
[----:B------:R-:W-:Y:S01]  /*1720*/  LEA.HI R40, R41, R24, RZ, 0x7 ;  /* 0x0000001829287211 */ /* 0x000fe200078f38ff */
[----:B------:R-:W-:-:S04]  /*1730*/  IMAD.WIDE R44, R45, 0x4, R34 ;  /* 0x000000042d2c7825 */ /* 0x000fc800078e0222 */
[C---:B------:R-:W-:Y:S01]  /*1740*/  FFMA R41, R38.reuse, UR35, R21 ;  /* 0x0000002326297c23 */ /* 0x040fe20008000015 */
[----:B------:R-:W-:Y:S01]  /*1750*/  LOP3.LUT R67, R43, 0xffffff80, RZ, 0xc0, !PT ;  /* 0xffffff802b437812 */ /* 0x000fe200078ec0ff */
[----:B------:R-:W-:Y:S01]  /*1760*/  FFMA R39, R38, UR13, R39 ;  /* 0x0000000d26277c23 */ /* 0x000fe20008000027 */
[----:B------:R-:W-:Y:S02]  /*1770*/  LOP3.LUT R21, R40, 0xffffff80, RZ, 0xc0, !PT ;  /* 0xffffff8028157812 */ /* 0x000fe400078ec0ff */
[----:B------:R-:W-:Y:S01]  /*1780*/  LEA.HI R55, R55, R22, RZ, 0x7 ;  /* 0x0000001637377211 */ /* 0x000fe200078f38ff */
[----:B0-----:R-:W-:Y:S01]  /*1790*/  FFMA R64, R36, UR20, R41 ;  /* 0x0000001424407c23 */ /* 0x001fe20008000029 */
[C---:B------:R-:W-:Y:S01]  /*17a0*/  IADD3 R43, PT, PT, R61.reuse, R16, -R67 ;  /* 0x000000103d2b7210 */ /* 0x040fe20007ffe843 */
[----:B----4-:R-:W-:Y:S01]  /*17b0*/  FFMA R37, R38, UR16, R37 ;  /* 0x0000001026257c23 */ /* 0x010fe20008000025 */
[----:B------:R-:W-:Y:S01]  /*17c0*/  SHF.R.S32.HI R41, RZ, 0x1f, R14 ;  /* 0x0000001fff297819 */ /* 0x000fe2000001140e */
[----:B------:R0:W2:Y:S01]  /*17d0*/  LDG.E R42, desc[UR8][R44.64] ;  /* 0x000000082c2a7981 */ /* 0x0000a2000c1e1900 */
[----:B------:R-:W-:Y:S01]  /*17e0*/  IADD3 R63, PT, PT, R61, R24, -R21 ;  /* 0x000000183d3f7210 */ /* 0x000fe20007ffe815 */
[C---:B------:R-:W-:Y:S01]  /*17f0*/  FFMA R66, R36.reuse, UR14, R39 ;  /* 0x0000000e24427c23 */ /* 0x040fe20008000027 */
[----:B------:R-:W-:Y:S01]  /*1800*/  LEA.HI R41, R41, R14, RZ, 0x7 ;  /* 0x0000000e29297211 */ /* 0x000fe200078f38ff */
[----:B------:R-:W-:Y:S01]  /*1810*/  IMAD.WIDE R38, R43, 0x4, R34 ;  /* 0x000000042b267825 */ /* 0x000fe200078e0222 */
[----:B------:R-:W-:Y:S01]  /*1820*/  LOP3.LUT R40, R55, 0xffffff80, RZ, 0xc0, !PT ;  /* 0xffffff8037287812 */ /* 0x000fe200078ec0ff */
[----:B------:R-:W1:Y:S01]  /*1830*/  LDCU.128 UR28, c[0x3][0xc30] ;  /* 0x00c18600ff1c77ac */ /* 0x000e620008000c00 */
[----:B------:R-:W-:Y:S01]  /*1840*/  SHF.R.S32.HI R43, RZ, 0x1f, R20 ;  /* 0x0000001fff2b7819 */ /* 0x000fe20000011414 */
[----:B------:R-:W-:Y:S01]  /*1850*/  IMAD.WIDE R62, R63, 0x4, R34 ;  /* 0x000000043f3e7825 */ /* 0x000fe200078e0222 */
[----:B------:R-:W4:Y:S03]  /*1860*/  LDG.E R57, desc[UR8][R38.64] ;  /* 0x0000000826397981 */ /* 0x000f26000c1e1900 */
[----:B0-----:R-:W-:Y:S01]  /*1870*/  FFMA R44, R36, UR17, R37 ;  /* 0x00000011242c7c23 */ /* 0x001fe20008000025 */
[----:B------:R-:W-:Y:S01]  /*1880*/  LOP3.LUT R45, R41, 0xffffff80, RZ, 0xc0, !PT ;  /* 0xffffff80292d7812 */ /* 0x000fe200078ec0ff */
[----:B------:R-:W4:Y:S01]  /*1890*/  LDCU.128 UR32, c[0x3][0xd0] ;  /* 0x00c01a00ff2077ac */ /* 0x000f220008000c00 */
[----:B------:R-:W-:Y:S01]  /*18a0*/  IADD3 R37, PT, PT, R61, R22, -R40 ;  /* 0x000000163d257210 */ /* 0x000fe20007ffe828 */
[----:B------:R0:W4:Y:S01]  /*18b0*/  LDG.E R55, desc[UR8][R62.64] ;  /* 0x000000083e377981 */ /* 0x000122000c1e1900 */
[----:B------:R-:W-:-:S02]  /*18c0*/  LEA.HI R43, R43, R20, RZ, 0x7 ;  /* 0x000000142b2b7211 */ /* 0x000fc400078f38ff */
[----:B------:R-:W-:Y:S01]  /*18d0*/  IADD3 R41, PT, PT, R61, R14, -R45 ;  /* 0x0000000e3d297210 */ /* 0x000fe20007ffe82d */
[----:B------:R-:W-:Y:S01]  /*18e0*/  IMAD.WIDE R36, R37, 0x4, R34 ;  /* 0x0000000425247825 */ /* 0x000fe200078e0222 */
[----:B------:R-:W-:-:S04]  /*18f0*/  LOP3.LUT R43, R43, 0xffffff80, RZ, 0xc0, !PT ;  /* 0xffffff802b2b7812 */ /* 0x000fc800078ec0ff */
[----:B------:R-:W-:Y:S01]  /*1900*/  IADD3 R69, PT, PT, R61, R20, -R43 ;  /* 0x000000143d457210 */ /* 0x000fe20007ffe82b */
[--C-:B0-----:R-:W-:Y:S01]  /*1910*/  IMAD.WIDE R62, R41, 0x4, R34.reuse ;  /* 0x00000004293e7825 */ /* 0x101fe200078e0222 */
[----:B------:R-:W-:Y:S01]  /*1920*/  LOP3.LUT R41, R68, 0xffffff80, RZ, 0xc0, !PT ;  /* 0xffffff8044297812 */ /* 0x000fe200078ec0ff */
[----:B------:R0:W4:Y:S02]  /*1930*/  LDG.E R65, desc[UR8][R36.64] ;  /* 0x0000000824417981 */ /* 0x000124000c1e1900 */
[----:B------:R-:W-:Y:S02]  /*1940*/  IMAD.WIDE R38, R69, 0x4, R34 ;  /* 0x0000000445267825 */ /* 0x000fe400078e0222 */
[----:B------:R-:W4:Y:S04]  /*1950*/  LDG.E R62, desc[UR8][R62.64] ;  /* 0x000000083e3e7981 */ /* 0x000f28000c1e1900 */
[----:B------:R-:W4:Y:S01]  /*1960*/  LDG.E R38, desc[UR8][R38.64] ;  /* 0x0000000826267981 */ /* 0x000f22000c1e1900 */
[----:B0-----:R-:W-:-:S05]  /*1970*/  IADD3 R37, PT, PT, R61, R18, -R41 ;  /* 0x000000123d257210 */ /* 0x001fca0007ffe829 */
[----:B------:R-:W-:-:S06]  /*1980*/  IMAD.WIDE R36, R37, 0x4, R34 ;  /* 0x0000000425247825 */ /* 0x000fcc00078e0222 */
[----:B------:R0:W4:Y:S01]  /*1990*/  LDG.E R36, desc[UR8][R36.64] ;  /* 0x0000000824247981 */ /* 0x000122000c1e1900 */
[C---:B------:R-:W-:Y:S01]  /*19a0*/  FFMA R44, R59.reuse, UR18, R44 ;  /* 0x000000123b2c7c23 */ /* 0x040fe2000800002c */
[C---:B------:R-:W-:Y:S01]  /*19b0*/  FFMA R69, R59.reuse, UR21, R64 ;  /* 0x000000153b457c23 */ /* 0x040fe20008000040 */
[----:B------:R-:W-:Y:S01]  /*19c0*/  FFMA R59, R59, UR15, R66 ;  /* 0x0000000f3b3b7c23 */ /* 0x000fe20008000042 */
[----:B------:R-:W0:Y:S01]  /*19d0*/  LDCU.128 UR12, c[0x3][0x17a0] ;  /* 0x00c2f400ff0c77ac */ /* 0x000e220008000c00 */
[C---:B--2---:R-:W-:Y:S01]  /*19e0*/  FFMA R64, R42.reuse, UR19, R44 ;  /* 0x000000132a407c23 */ /* 0x044fe2000800002c */
[C---:B------:R-:W-:Y:S01]  /*19f0*/  FFMA R44, R42.reuse, UR22, R69 ;  /* 0x000000162a2c7c23 */ /* 0x040fe20008000045 */
[----:B------:R-:W2:Y:S01]  /*1a00*/  LDCU.128 UR16, c[0x3][0xc40] ;  /* 0x00c18800ff1077ac */ /* 0x000ea20008000c00 */
[----:B---3--:R-:W-:Y:S02]  /*1a10*/  FFMA R42, R42, UR24, R59 ;  /* 0x000000182a2a7c23 */ /* 0x008fe4000800003b */
[C---:B----4-:R-:W-:Y:S01]  /*1a20*/  FFMA R44, R55.reuse, UR23, R44 ;  /* 0x00000017372c7c23 */ /* 0x050fe2000800002c */
[C---:B-1----:R-:W-:Y:S01]  /*1a30*/  FFMA R64, R55.reuse, UR28, R64 ;  /* 0x0000001c37407c23 */ /* 0x042fe20008000040 */
[----:B------:R-:W-:Y:S01]  /*1a40*/  FFMA R42, R55, UR25, R42 ;  /* 0x00000019372a7c23 */ /* 0x000fe2000800002a */
[----:B------:R-:W1:Y:S01]  /*1a50*/  LDCU.128 UR20, c[0x3][0xe0] ;  /* 0x00c01c00ff1477ac */ /* 0x000e620008000c00 */
[C---:B------:R-:W-:Y:S01]  /*1a60*/  FFMA R44, R57.reuse, UR32, R44 ;  /* 0x00000020392c7c23 */ /* 0x040fe2000800002c */
[C---:B------:R-:W-:Y:S01]  /*1a70*/  FFMA R64, R57.reuse, UR29, R64 ;  /* 0x0000001d39407c23 */ /* 0x040fe20008000040 */
[----:B------:R-:W-:-:S02]  /*1a80*/  FFMA R42, R57, UR26, R42 ;  /* 0x0000001a392a7c23 */ /* 0x000fc4000800002a */
[C---:B0-----:R-:W-:Y:S01]  /*1a90*/  FFMA R37, R65.reuse, UR33, R44 ;  /* 0x0000002141257c23 */ /* 0x041fe2000800002c */
[----:B------:R-:W-:Y:S01]  /*1aa0*/  SHF.R.S32.HI R44, RZ, 0x1f, R15 ;  /* 0x0000001fff2c7819 */ /* 0x000fe2000001140f */
[C---:B------:R-:W-:Y:S01]  /*1ab0*/  FFMA R39, R65.reuse, UR30, R64 ;  /* 0x0000001e41277c23 */ /* 0x040fe20008000040 */
[----:B------:R-:W-:Y:S01]  /*1ac0*/  FFMA R65, R65, UR27, R42 ;  /* 0x0000001b41417c23 */ /* 0x000fe2000800002a */
[----:B------:R-:W-:Y:S01]  /*1ad0*/  FFMA R37, R62, UR34, R37 ;  /* 0x000000223e257c23 */ /* 0x000fe20008000025 */
[-C--:B------:R-:W-:Y:S01]  /*1ae0*/  LEA.HI R44, R44, R15.reuse, RZ, 0x7 ;  /* 0x0000000f2c2c7211 */ /* 0x080fe200078f38ff */
[C---:B------:R-:W-:Y:S01]  /*1af0*/  FFMA R39, R62.reuse, UR31, R39 ;  /* 0x0000001f3e277c23 */ /* 0x040fe20008000027 */
[----:B------:R-:W-:Y:S01]  /*1b00*/  FFMA R65, R62, UR12, R65 ;  /* 0x0000000c3e417c23 */ /* 0x000fe20008000041 */
[----:B------:R-:W-:Y:S01]  /*1b10*/  SHF.R.S32.HI R57, RZ, 0x1f, R0 ;  /* 0x0000001fff397819 */ /* 0x000fe20000011400 */
[----:B------:R-:W-:Y:S01]  /*1b20*/  FFMA R37, R38, UR35, R37 ;  /* 0x0000002326257c23 */ /* 0x000fe20008000025 */
[----:B------:R-:W-:Y:S01]  /*1b30*/  LOP3.LUT R44, R44, 0xffffff80, RZ, 0xc0, !PT ;  /* 0xffffff802c2c7812 */ /* 0x000fe200078ec0ff */
[C---:B--2---:R-:W-:Y:S01]  /*1b40*/  FFMA R39, R38.reuse, UR16, R39 ;  /* 0x0000001026277c23 */ /* 0x044fe20008000027 */
[----:B------:R-:W-:Y:S01]  /*1b50*/  FFMA R65, R38, UR13, R65 ;  /* 0x0000000d26417c23 */ /* 0x000fe20008000041 */
[----:B------:R-:W-:Y:S01]  /*1b60*/  LEA.HI R57, R57, R0, RZ, 0x7 ;  /* 0x0000000039397211 */ /* 0x000fe200078f38ff */
[----:B------:R-:W0:Y:S01]  /*1b70*/  LDCU.128 UR24, c[0x3][0x17b0] ;  /* 0x00c2f600ff1877ac */ /* 0x000e220008000c00 */
[----:B------:R-:W-:-:S02]  /*1b80*/  IADD3 R55, PT, PT, R61, R15, -R44 ;  /* 0x0000000f3d377210 */ /* 0x000fc40007ffe82c */
[----:B------:R-:W-:Y:S01]  /*1b90*/  SHF.R.S32.HI R59, RZ, 0x1f, R4 ;  /* 0x0000001fff3b7819 */ /* 0x000fe20000011404 */
[----:B------:R-:W2:Y:S01]  /*1ba0*/  LDCU.128 UR28, c[0x3][0xc50] ;  /* 0x00c18a00ff1c77ac */ /* 0x000ea20008000c00 */
[C---:B------:R-:W-:Y:S01]  /*1bb0*/  FFMA R42, R36.reuse, UR17, R39 ;  /* 0x00000011242a7c23 */ /* 0x040fe20008000027 */
[----:B------:R-:W-:Y:S01]  /*1bc0*/  SHF.R.S32.HI R39, RZ, 0x1f, R26 ;  /* 0x0000001fff277819 */ /* 0x000fe2000001141a */
[C---:B-1----:R-:W-:Y:S01]  /*1bd0*/  FFMA R64, R36.reuse, UR20, R37 ;  /* 0x0000001424407c23 */ /* 0x042fe20008000025 */
[----:B------:R-:W-:Y:S01]  /*1be0*/  FFMA R65, R36, UR14, R65 ;  /* 0x0000000e24417c23 */ /* 0x000fe20008000041 */
[----:B------:R-:W-:Y:S01]  /*1bf0*/  IMAD.WIDE R36, R55, 0x4, R34 ;  /* 0x0000000437247825 */ /* 0x000fe200078e0222 */
[----:B------:R-:W-:Y:S01]  /*1c00*/  LOP3.LUT R55, R57, 0xffffff80, RZ, 0xc0, !PT ;  /* 0xffffff8039377812 */ /* 0x000fe200078ec0ff */
[----:B------:R-:W1:Y:S01]  /*1c10*/  LDCU.128 UR32, c[0x3][0xf0] ;  /* 0x00c01e00ff2077ac */ /* 0x000e620008000c00 */
[----:B------:R-:W-:Y:S02]  /*1c20*/  LEA.HI R39, R39, R26, RZ, 0x7 ;  /* 0x0000001a27277211 */ /* 0x000fe400078f38ff */
[----:B------:R-:W-:Y:S01]  /*1c30*/  IADD3 R63, PT, PT, R61, R0, -R55 ;  /* 0x000000003d3f7210 */ /* 0x000fe20007ffe837 */
[----:B------:R3:W4:Y:S01]  /*1c40*/  LDG.E R69, desc[UR8][R36.64] ;  /* 0x0000000824457981 */ /* 0x000722000c1e1900 */
[----:B------:R-:W-:-:S02]  /*1c50*/  LOP3.LUT R57, R39, 0xffffff80, RZ, 0xc0, !PT ;  /* 0xffffff8027397812 */ /* 0x000fc400078ec0ff */
[----:B------:R-:W-:Y:S01]  /*1c60*/  LEA.HI R59, R59, R4, RZ, 0x7 ;  /* 0x000000043b3b7211 */ /* 0x000fe200078f38ff */
[----:B------:R-:W-:Y:S01]  /*1c70*/  IMAD.WIDE R62, R63, 0x4, R34 ;  /* 0x000000043f3e7825 */ /* 0x000fe200078e0222 */
[----:B------:R-:W-:Y:S02]  /*1c80*/  IADD3 R39, PT, PT, R61, R26, -R57 ;  /* 0x0000001a3d277210 */ /* 0x000fe40007ffe839 */
[----:B------:R-:W-:-:S03]  /*1c90*/  LOP3.LUT R59, R59, 0xffffff80, RZ, 0xc0, !PT ;  /* 0xffffff803b3b7812 */ /* 0x000fc600078ec0ff */
[----:B------:R-:W-:Y:S01]  /*1ca0*/  IMAD.WIDE R38, R39, 0x4, R34 ;  /* 0x0000000427267825 */ /* 0x000fe200078e0222 */
[----:B---3--:R-:W-:Y:S01]  /*1cb0*/  IADD3 R37, PT, PT, R61, R4, -R59 ;  /* 0x000000043d257210 */ /* 0x008fe20007ffe83b */
[----:B------:R-:W3:Y:S04]  /*1cc0*/  LDG.E R62, desc[UR8][R62.64] ;  /* 0x000000083e3e7981 */ /* 0x000ee8000c1e1900 */
[----:B------:R-:W-:Y:S01]  /*1cd0*/  IMAD.WIDE R36, R37, 0x4, R34 ;  /* 0x0000000425247825 */ /* 0x000fe200078e0222 */
[----:B------:R-:W2:Y:S05]  /*1ce0*/  LDG.E R38, desc[UR8][R38.64] ;  /* 0x0000000826267981 */ /* 0x000eaa000c1e1900 */
[----:B------:R-:W2:Y:S01]  /*1cf0*/  LDG.E R36, desc[UR8][R36.64] ;  /* 0x0000000824247981 */ /* 0x000ea2000c1e1900 */
[C---:B----4-:R-:W-:Y:S01]  /*1d00*/  FFMA R42, R69.reuse, UR18, R42 ;  /* 0x00000012452a7c23 */ /* 0x050fe2000800002a */
[C---:B------:R-:W-:Y:S01]  /*1d10*/  FFMA R64, R69.reuse, UR21, R64 ;  /* 0x0000001545407c23 */ /* 0x040fe20008000040 */
[----:B------:R-:W-:Y:S01]  /*1d20*/  FFMA R65, R69, UR15, R65 ;  /* 0x0000000f45417c23 */ /* 0x000fe20008000041 */
[----:B------:R-:W4:Y:S01]  /*1d30*/  LDCU.128 UR12, c[0x3][0x17c0] ;  /* 0x00c2f800ff0c77ac */ /* 0x000f220008000c00 */
[C---:B---3--:R-:W-:Y:S01]  /*1d40*/  FFMA R69, R62.reuse, UR19, R42 ;  /* 0x000000133e457c23 */ /* 0x048fe2000800002a */
[C---:B------:R-:W-:Y:S01]  /*1d50*/  FFMA R63, R62.reuse, UR22, R64 ;  /* 0x000000163e3f7c23 */ /* 0x040fe20008000040 */
[----:B0-----:R-:W-:Y:S01]  /*1d60*/  FFMA R65, R62, UR24, R65 ;  /* 0x000000183e417c23 */ /* 0x001fe20008000041 */
[----:B------:R-:W0:Y:S01]  /*1d70*/  LDCU.128 UR16, c[0x3][0xc60] ;  /* 0x00c18c00ff1077ac */ /* 0x000e220008000c00 */
[C---:B--2---:R-:W-:Y:S01]  /*1d80*/  FFMA R69, R38.reuse, UR28, R69 ;  /* 0x0000001c26457c23 */ /* 0x044fe20008000045 */
[C---:B------:R-:W-:Y:S01]  /*1d90*/  FFMA R63, R38.reuse, UR23, R63 ;  /* 0x00000017263f7c23 */ /* 0x040fe2000800003f */
[----:B------:R-:W-:Y:S01]  /*1da0*/  FFMA R65, R38, UR25, R65 ;  /* 0x0000001926417c23 */ /* 0x000fe20008000041 */
[----:B------:R-:W2:Y:S01]  /*1db0*/  LDCU.128 UR20, c[0x3][0x100] ;  /* 0x00c02000ff1477ac */ /* 0x000ea20008000c00 */
[C---:B------:R-:W-:Y:S01]  /*1dc0*/  FFMA R42, R36.reuse, UR29, R69 ;  /* 0x0000001d242a7c23 */ /* 0x040fe20008000045 */
[C---:B-1----:R-:W-:Y:S01]  /*1dd0*/  FFMA R63, R36.reuse, UR32, R63 ;  /* 0x00000020243f7c23 */ /* 0x042fe2000800003f */
[----:B------:R-:W-:Y:S01]  /*1de0*/  FFMA R65, R36, UR26, R65 ;  /* 0x0000001a24417c23 */ /* 0x000fe20008000041 */
[----:B------:R-:W-:-:S04]  /*1df0*/  SHF.R.S32.HI R36, RZ, 0x1f, R19 ;  /* 0x0000001fff247819 */ /* 0x000fc80000011413 */
[----:B------:R-:W-:-:S04]  /*1e00*/  LEA.HI R36, R36, R19, RZ, 0x7 ;  /* 0x0000001324247211 */ /* 0x000fc800078f38ff */
[----:B------:R-:W-:Y:S02]  /*1e10*/  LOP3.LUT R62, R36, 0xffffff80, RZ, 0xc0, !PT ;  /* 0xffffff80243e7812 */ /* 0x000fe400078ec0ff */
[----:B------:R-:W-:Y:S02]  /*1e20*/  SHF.R.S32.HI R38, RZ, 0x1f, R17 ;  /* 0x0000001fff267819 */ /* 0x000fe40000011411 */
[----:B------:R-:W-:Y:S02]  /*1e30*/  IADD3 R37, PT, PT, R61, R19, -R62 ;  /* 0x000000133d257210 */ /* 0x000fe40007ffe83e */
[----:B------:R-:W-:-:S03]  /*1e40*/  LEA.HI R38, R38, R17, RZ, 0x7 ;  /* 0x0000001126267211 */ /* 0x000fc600078f38ff */
[----:B------:R-:W-:Y:S01]  /*1e50*/  IMAD.WIDE R36, R37, 0x4, R34 ;  /* 0x0000000425247825 */ /* 0x000fe200078e0222 */
[----:B------:R-:W-:-:S05]  /*1e60*/  LOP3.LUT R64, R38, 0xffffff80, RZ, 0xc0, !PT ;  /* 0xffffff8026407812 */ /* 0x000fca00078ec0ff */
[----:B------:R-:W3:Y:S01]  /*1e70*/  LDG.E R37, desc[UR8][R36.64] ;  /* 0x0000000824257981 */ /* 0x000ee2000c1e1900 */
[----:B------:R-:W-:-:S05]  /*1e80*/  IADD3 R39, PT, PT, R61, R17, -R64 ;  /* 0x000000113d277210 */ /* 0x000fca0007ffe840 */
[----:B------:R-:W-:-:S06]  /*1e90*/  IMAD.WIDE R38, R39, 0x4, R34 ;  /* 0x0000000427267825 */ /* 0x000fcc00078e0222 */
[----:B------:R-:W4:Y:S01]  /*1ea0*/  LDG.E R39, desc[UR8][R38.64] ;  /* 0x0000000826277981 */ /* 0x000f22000c1e1900 */
[----:B------:R-:W-:Y:S01]  /*1eb0*/  IADD3 R69, PT, PT, R61, R33, -R6 ;  /* 0x000000213d457210 */ /* 0x000fe20007ffe806 */
[C---:B---3--:R-:W-:Y:S01]  /*1ec0*/  FFMA R42, R37.reuse, UR30, R42 ;  /* 0x0000001e252a7c23 */ /* 0x048fe2000800002a */
[C---:B------:R-:W-:Y:S01]  /*1ed0*/  FFMA R63, R37.reuse, UR33, R63 ;  /* 0x00000021253f7c23 */ /* 0x040fe2000800003f */
[----:B------:R-:W-:Y:S02]  /*1ee0*/  FFMA R65, R37, UR27, R65 ;  /* 0x0000001b25417c23 */ /* 0x000fe40008000041 */
[----:B------:R-:W-:Y:S01]  /*1ef0*/  IMAD.WIDE R36, R69, 0x4, R34 ;  /* 0x0000000445247825 */ /* 0x000fe200078e0222 */
[----:B------:R-:W-:Y:S01]  /*1f00*/  IADD3 R69, PT, PT, R61, R60, -R13 ;  /* 0x0000003c3d457210 */ /* 0x000fe20007ffe80d */
[----:B------:R-:W1:Y:S04]  /*1f10*/  LDCU.128 UR24, c[0x3][0x17d0] ;  /* 0x00c2fa00ff1877ac */ /* 0x000e680008000c00 */
[----:B------:R-:W0:Y:S01]  /*1f20*/  LDG.E R37, desc[UR8][R36.64] ;  /* 0x0000000824257981 */ /* 0x000e22000c1e1900 */
[C---:B----4-:R-:W-:Y:S01]  /*1f30*/  FFMA R42, R39.reuse, UR31, R42 ;  /* 0x0000001f272a7c23 */ /* 0x050fe2000800002a */
[C---:B------:R-:W-:Y:S01]  /*1f40*/  FFMA R63, R39.reuse, UR34, R63 ;  /* 0x00000022273f7c23 */ /* 0x040fe2000800003f */
[----:B------:R-:W-:Y:S01]  /*1f50*/  FFMA R65, R39, UR12, R65 ;  /* 0x0000000c27417c23 */ /* 0x000fe20008000041 */
[----:B------:R-:W-:Y:S01]  /*1f60*/  IMAD.WIDE R38, R69, 0x4, R34 ;  /* 0x0000000445267825 */ /* 0x000fe200078e0222 */
[----:B------:R-:W3:Y:S05]  /*1f70*/  LDCU.128 UR28, c[0x3][0xc80] ;  /* 0x00c19000ff1c77ac */ /* 0x000eea0008000c00 */
[----:B------:R-:W4:Y:S01]  /*1f80*/  LDG.E R39, desc[UR8][R38.64] ;  /* 0x0000000826277981 */ /* 0x000f22000c1e1900 */
[C---:B0-----:R-:W-:Y:S01]  /*1f90*/  FFMA R42, R37.reuse, UR16, R42 ;  /* 0x00000010252a7c23 */ /* 0x041fe2000800002a */
[C---:B------:R-:W-:Y:S01]  /*1fa0*/  FFMA R63, R37.reuse, UR35, R63 ;  /* 0x00000023253f7c23 */ /* 0x040fe2000800003f */
[----:B------:R-:W-:Y:S01]  /*1fb0*/  FFMA R65, R37, UR13, R65 ;  /* 0x0000000d25417c23 */ /* 0x000fe20008000041 */
[----:B------:R-:W-:Y:S01]  /*1fc0*/  IADD3 R37, PT, PT, R61, R53, -R12 ;  /* 0x000000353d257210 */ /* 0x000fe20007ffe80c */
[----:B------:R-:W0:Y:S04]  /*1fd0*/  LDCU.128 UR32, c[0x3][0xb20] ;  /* 0x00c16400ff2077ac */ /* 0x000e280008000c00 */
[----:B------:R-:W-:-:S04]  /*1fe0*/  IMAD.WIDE R36, R37, 0x4, R34 ;  /* 0x0000000425247825 */ /* 0x000fc800078e0222 */
[C---:B----4-:R-:W-:Y:S02]  /*1ff0*/  FFMA R42, R39.reuse, UR17, R42 ;  /* 0x00000011272a7c23 */ /* 0x050fe4000800002a */
[----:B------:R-:W4:Y:S01]  /*2000*/  LDG.E R37, desc[UR8][R36.64] ;  /* 0x0000000824257981 */ /* 0x000f22000c1e1900 */
[C---:B--2---:R-:W-:Y:S01]  /*2010*/  FFMA R63, R39.reuse, UR20, R63 ;  /* 0x00000014273f7c23 */ /* 0x044fe2000800003f */
[----:B------:R-:W-:Y:S01]  /*2020*/  FFMA R65, R39, UR14, R65 ;  /* 0x0000000e27417c23 */ /* 0x000fe20008000041 */
[----:B------:R-:W-:-:S05]  /*2030*/  IADD3 R39, PT, PT, R61, R58, -R11 ;  /* 0x0000003a3d277210 */ /* 0x000fca0007ffe80b */
[----:B------:R-:W-:-:S06]  /*2040*/  IMAD.WIDE R38, R39, 0x4, R34 ;  /* 0x0000000427267825 */ /* 0x000fcc00078e0222 */
[----:B------:R-:W2:Y:S01]  /*2050*/  LDG.E R39, desc[UR8][R38.64] ;  /* 0x0000000826277981 */ /* 0x000ea2000c1e1900 */
[----:B------:R-:W-:Y:S01]  /*2060*/  IADD3 R69, PT, PT, R61, R51, -R2 ;  /* 0x000000333d457210 */ /* 0x000fe20007ffe802 */
[C---:B----4-:R-:W-:Y:S01]  /*2070*/  FFMA R42, R37.reuse, UR18, R42 ;  /* 0x00000012252a7c23 */ /* 0x050fe2000800002a */
[C---:B------:R-:W-:Y:S01]  /*2080*/  FFMA R63, R37.reuse, UR21, R63 ;  /* 0x00000015253f7c23 */ /* 0x040fe2000800003f */
[----:B------:R-:W-:Y:S02]  /*2090*/  FFMA R65, R37, UR15, R65 ;  /* 0x0000000f25417c23 */ /* 0x000fe40008000041 */
[----:B------:R-:W-:Y:S01]  /*20a0*/  IMAD.WIDE R36, R69, 0x4, R34 ;  /* 0x0000000445247825 */ /* 0x000fe200078e0222 */
[----:B------:R-:W-:Y:S01]  /*20b0*/  IADD3 R69, PT, PT, R61, R49, -R10 ;  /* 0x000000313d457210 */ /* 0x000fe20007ffe80a */
[----:B------:R-:W4:Y:S04]  /*20c0*/  LDCU.128 UR12, c[0x3][0xc70] ;  /* 0x00c18e00ff0c77ac */ /* 0x000f280008000c00 */
[----:B------:R-:W4:Y:S01]  /*20d0*/  LDG.E R37, desc[UR8][R36.64] ;  /* 0x0000000824257981 */ /* 0x000f22000c1e1900 */
[C---:B--2---:R-:W-:Y:S01]  /*20e0*/  FFMA R42, R39.reuse, UR19, R42 ;  /* 0x00000013272a7c23 */ /* 0x044fe2000800002a */
[C---:B------:R-:W-:Y:S01]  /*20f0*/  FFMA R63, R39.reuse, UR22, R63 ;  /* 0x00000016273f7c23 */ /* 0x040fe2000800003f */
[----:B-1----:R-:W-:Y:S01]  /*2100*/  FFMA R65, R39, UR24, R65 ;  /* 0x0000001827417c23 */ /* 0x002fe20008000041 */
[----:B------:R-:W-:Y:S01]  /*2110*/  IMAD.WIDE R38, R69, 0x4, R34 ;  /* 0x0000000445267825 */ /* 0x000fe200078e0222 */
[----:B------:R-:W1:Y:S05]  /*2120*/  LDCU.128 UR16, c[0x3][0x110] ;  /* 0x00c02200ff1077ac */ /* 0x000e6a0008000c00 */
[----:B------:R-:W2:Y:S01]  /*2130*/  LDG.E R39, desc[UR8][R38.64] ;  /* 0x0000000826277981 */ /* 0x000ea2000c1e1900 */
[----:B------:R-:W-:-:S05]  /*2140*/  IADD3 R69, PT, PT, R61, R47, -R8 ;  /* 0x0000002f3d457210 */ /* 0x000fca0007ffe808 */
[----:B------:R-:W-:-:S06]  /*2150*/  IMAD.WIDE R68, R69, 0x4, R34 ;  /* 0x0000000445447825 */ /* 0x000fcc00078e0222 */
[----:B------:R-:W3:Y:S01]  /*2160*/  LDG.E R68, desc[UR8][R68.64] ;  /* 0x0000000844447981 */ /* 0x000ee2000c1e1900 */
[C---:B----4-:R-:W-:Y:S01]  /*2170*/  FFMA R66, R37.reuse, UR12, R42 ;  /* 0x0000000c25427c23 */ /* 0x050fe2000800002a */
[C---:B------:R-:W-:Y:S01]  /*2180*/  FFMA R42, R37.reuse, UR23, R63 ;  /* 0x00000017252a7c23 */ /* 0x040fe2000800003f */
[----:B------:R-:W-:Y:S01]  /*2190*/  FFMA R63, R37, UR25, R65 ;  /* 0x00000019253f7c23 */ /* 0x000fe20008000041 */
[----:B------:R-:W-:Y:S01]  /*21a0*/  IADD3 R37, PT, PT, R61, R56, -R9 ;  /* 0x000000383d257210 */ /* 0x000fe20007ffe809 */
[----:B------:R-:W4:Y:S04]  /*21b0*/  LDCU.128 UR20, c[0x3][0x17e0] ;  /* 0x00c2fc00ff1477ac */ /* 0x000f280008000c00 */
[----:B------:R-:W-:-:S04]  /*21c0*/  IMAD.WIDE R36, R37, 0x4, R34 ;  /* 0x0000000425247825 */ /* 0x000fc800078e0222 */
[C---:B--2---:R-:W-:Y:S01]  /*21d0*/  FFMA R65, R39.reuse, UR13, R66 ;  /* 0x0000000d27417c23 */ /* 0x044fe20008000042 */
[C---:B-1----:R-:W-:Y:S01]  /*21e0*/  FFMA R42, R39.reuse, UR16, R42 ;  /* 0x00000010272a7c23 */ /* 0x042fe2000800002a */
[----:B------:R-:W-:Y:S01]  /*21f0*/  FFMA R63, R39, UR26, R63 ;  /* 0x0000001a273f7c23 */ /* 0x000fe2000800003f */
[----:B------:R-:W2:Y:S01]  /*2200*/  LDG.E R36, desc[UR8][R36.64] ;  /* 0x0000000824247981 */ /* 0x000ea2000c1e1900 */
[----:B------:R-:W-:-:S05]  /*2210*/  IADD3 R39, PT, PT, R61, R54, -R5 ;  /* 0x000000363d277210 */ /* 0x000fca0007ffe805 */
[----:B------:R-:W-:-:S06]  /*2220*/  IMAD.WIDE R38, R39, 0x4, R34 ;  /* 0x0000000427267825 */ /* 0x000fcc00078e0222 */
[----:B------:R-:W4:Y:S01]  /*2230*/  LDG.E R38, desc[UR8][R38.64] ;  /* 0x0000000826267981 */ /* 0x000f22000c1e1900 */
[C---:B--2---:R-:W-:Y:S01]  /*2240*/  FFMA R65, R36.reuse, UR14, R65 ;  /* 0x0000000e24417c23 */ /* 0x044fe20008000041 */
[C---:B------:R-:W-:Y:S01]  /*2250*/  FFMA R61, R36.reuse, UR17, R42 ;  /* 0x00000011243d7c23 */ /* 0x040fe2000800002a */
[----:B------:R-:W-:Y:S01]  /*2260*/  FFMA R63, R36, UR27, R63 ;  /* 0x0000001b243f7c23 */ /* 0x000fe2000800003f */
[----:B------:R-:W-:Y:S01]  /*2270*/  IADD3 R36, PT, PT, R50, -0xb, RZ ;  /* 0xfffffff532247810 */ /* 0x000fe20007ffe0ff */
[C---:B---3--:R-:W-:Y:S01]  /*2280*/  FFMA R65, R68.reuse, UR15, R65 ;  /* 0x0000000f44417c23 */ /* 0x048fe20008000041 */
[C---:B------:R-:W-:Y:S01]  /*2290*/  FFMA R37, R68.reuse, UR18, R61 ;  /* 0x0000001244257c23 */ /* 0x040fe2000800003d */
[----:B----4-:R-:W-:Y:S01]  /*22a0*/  FFMA R69, R68, UR20, R63 ;  /* 0x0000001444457c23 */ /* 0x010fe2000800003f */
[----:B------:R-:W-:Y:S01]  /*22b0*/  SHF.L.U32 R36, R36, 0x7, RZ ;  /* 0x0000000724247819 */ /* 0x000fe200000006ff */
[----:B------:R-:W1:Y:S03]  /*22c0*/  LDCU.128 UR12, c[0x3][0x120] ;  /* 0x00c02400ff0c77ac */ /* 0x000e660008000c00 */
[----:B------:R-:W-:Y:S01]  /*22d0*/  LOP3.LUT R61, R36, 0x3f80, RZ, 0xc0, !PT ;  /* 0x00003f80243d7812 */ /* 0x000fe200078ec0ff */
[C---:B------:R-:W-:Y:S01]  /*22e0*/  FFMA R42, R38.reuse, UR19, R37 ;  /* 0x00000013262a7c23 */ /* 0x040fe20008000025 */
[----:B------:R-:W-:Y:S01]  /*22f0*/  FFMA R63, R38, UR28, R65 ;  /* 0x0000001c263f7c23 */ /* 0x000fe20008000041 */
[----:B------:R-:W2:Y:S01]  /*2300*/  LDCU.128 UR16, c[0x3][0x17f0] ;  /* 0x00c2fe00ff1077ac */ /* 0x000ea20008000c00 */
[----:B------:R-:W-:-:S02]  /*2310*/  IADD3 R37, PT, PT, R61, R29, -R52 ;  /* 0x0000001d3d257210 */ /* 0x000fc40007ffe834 */
[----:B------:R-:W-:Y:S01]  /*2320*/  IADD3 R39, PT, PT, R61, R31, -R28 ;  /* 0x0000001f3d277210 */ /* 0x000fe20007ffe81c */
[----:B------:R-:W3:Y:S02]  /*2330*/  LDCU.128 UR24, c[0x3][0xca0] ;  /* 0x00c19400ff1877ac */ /* 0x000ee40008000c00 */
[----:B------:R-:W-:-:S04]  /*2340*/  IMAD.WIDE R36, R37, 0x4, R34 ;  /* 0x0000000425247825 */ /* 0x000fc800078e0222 */
[----:B------:R-:W-:Y:S01]  /*2350*/  FFMA R65, R38, UR21, R69 ;  /* 0x0000001526417c23 */ /* 0x000fe20008000045 */
[----:B------:R-:W-:Y:S01]  /*2360*/  IMAD.WIDE R38, R39, 0x4, R34 ;  /* 0x0000000427267825 */ /* 0x000fe200078e0222 */
[----:B------:R-:W4:Y:S05]  /*2370*/  LDG.E R36, desc[UR8][R36.64] ;  /* 0x0000000824247981 */ /* 0x000f2a000c1e1900 */
[----:B------:R-:W2:Y:S01]  /*2380*/  LDG.E R39, desc[UR8][R38.64] ;  /* 0x0000000826277981 */ /* 0x000ea2000c1e1900 */
[----:B------:R-:W-:Y:S01]  /*2390*/  IADD3 R69, PT, PT, R61, R30, -R27 ;  /* 0x0000001e3d457210 */ /* 0x000fe20007ffe81b */
[C---:B----4-:R-:W-:Y:S01]  /*23a0*/  FFMA R66, R36.reuse, UR29, R63 ;  /* 0x0000001d24427c23 */ /* 0x050fe2000800003f */
[C---:B-1----:R-:W-:Y:S01]  /*23b0*/  FFMA R63, R36.reuse, UR12, R42 ;  /* 0x0000000c243f7c23 */ /* 0x042fe2000800002a */
[----:B------:R-:W-:-:S02]  /*23c0*/  FFMA R65, R36, UR22, R65 ;  /* 0x0000001624417c23 */ /* 0x000fc40008000041 */
[----:B------:R-:W-:Y:S01]  /*23d0*/  IMAD.WIDE R36, R69, 0x4, R34 ;  /* 0x0000000445247825 */ /* 0x000fe200078e0222 */
[----:B------:R-:W-:-:S03]  /*23e0*/  IADD3 R69, PT, PT, R61, R32, -R7 ;  /* 0x000000203d457210 */ /* 0x000fc60007ffe807 */
[C---:B--2---:R-:W-:Y:S01]  /*23f0*/  FFMA R42, R39.reuse, UR30, R66 ;  /* 0x0000001e272a7c23 */ /* 0x044fe20008000042 */
[C---:B------:R-:W-:Y:S01]  /*2400*/  FFMA R63, R39.reuse, UR13, R63 ;  /* 0x0000000d273f7c23 */ /* 0x040fe2000800003f */
[----:B------:R-:W-:Y:S01]  /*2410*/  FFMA R65, R39, UR23, R65 ;  /* 0x0000001727417c23 */ /* 0x000fe20008000041 */
[----:B------:R-:W1:Y:S01]  /*2420*/  LDCU.128 UR20, c[0x3][0xc90] ;  /* 0x00c19200ff1477ac */ /* 0x000e620008000c00 */
[----:B------:R2:W4:Y:S01]  /*2430*/  LDG.E R36, desc[UR8][R36.64] ;  /* 0x0000000824247981 */ /* 0x000522000c1e1900 */
[----:B------:R-:W-:-:S06]  /*2440*/  IMAD.WIDE R38, R69, 0x4, R34 ;  /* 0x0000000445267825 */ /* 0x000fcc00078e0222 */
[----:B------:R0:W3:Y:S01]  /*2450*/  LDG.E R38, desc[UR8][R38.64] ;  /* 0x0000000826267981 */ /* 0x0000e2000c1e1900 */
[C---:B--2---:R-:W-:Y:S02]  /*2460*/  IADD3 R37, PT, PT, R61.reuse, R48, -R25 ;  /* 0x000000303d257210 */ /* 0x044fe40007ffe819 */
[----:B0-----:R-:W-:Y:S01]  /*2470*/  IADD3 R39, PT, PT, R61, R46, -R23 ;  /* 0x0000002e3d277210 */ /* 0x001fe20007ffe817 */
[C---:B----4-:R-:W-:Y:S01]  /*2480*/  FFMA R63, R36.reuse, UR14, R63 ;  /* 0x0000000e243f7c23 */ /* 0x050fe2000800003f */
[C---:B------:R-:W-:Y:S01]  /*2490*/  FFMA R66, R36.reuse, UR31, R42 ;  /* 0x0000001f24427c23 */ /* 0x040fe2000800002a */
[----:B------:R-:W-:Y:S01]  /*24a0*/  FFMA R65, R36, UR16, R65 ;  /* 0x0000001024417c23 */ /* 0x000fe20008000041 */
[----:B------:R-:W-:Y:S01]  /*24b0*/  IMAD.WIDE R36, R37, 0x4, R34 ;  /* 0x0000000425247825 */ /* 0x000fe200078e0222 */
[----:B------:R-:W-:Y:S01]  /*24c0*/  IADD3 R69, PT, PT, R61, R24, -R21 ;  /* 0x000000183d457210 */ /* 0x000fe20007ffe815 */
[----:B------:R-:W0:Y:S02]  /*24d0*/  LDCU.128 UR28, c[0x3][0x260] ;  /* 0x00c04c00ff1c77ac */ /* 0x000e240008000c00 */
[C---:B---3--:R-:W-:Y:S01]  /*24e0*/  FFMA R42, R38.reuse, UR15, R63 ;  /* 0x0000000f262a7c23 */ /* 0x048fe2000800003f */
[C---:B-1----:R-:W-:Y:S01]  /*24f0*/  FFMA R63, R38.reuse, UR20, R66 ;  /* 0x00000014263f7c23 */ /* 0x042fe20008000042 */
[----:B------:R-:W2:Y:S01]  /*2500*/  LDG.E R36, desc[UR8][R36.64] ;  /* 0x0000000824247981 */ /* 0x000ea2000c1e1900 */
[----:B------:R-:W-:Y:S01]  /*2510*/  FFMA R65, R38, UR17, R65 ;  /* 0x0000001126417c23 */ /* 0x000fe20008000041 */
[----:B------:R-:W-:Y:S01]  /*2520*/  IMAD.WIDE R38, R39, 0x4, R34 ;  /* 0x0000000427267825 */ /* 0x000fe200078e0222 */
[----:B------:R-:W1:Y:S05]  /*2530*/  LDCU.128 UR12, c[0x3][0x130] ;  /* 0x00c02600ff0c77ac */ /* 0x000e6a0008000c00 */
[----:B------:R-:W3:Y:S01]  /*2540*/  LDG.E R39, desc[UR8][R38.64] ;  /* 0x0000000826277981 */ /* 0x000ee2000c1e1900 */
[C---:B--2---:R-:W-:Y:S01]  /*2550*/  FFMA R66, R36.reuse, UR21, R63 ;  /* 0x0000001524427c23 */ /* 0x044fe2000800003f */
[C---:B-1----:R-:W-:Y:S01]  /*2560*/  FFMA R63, R36.reuse, UR12, R42 ;  /* 0x0000000c243f7c23 */ /* 0x042fe2000800002a */
[----:B------:R-:W-:Y:S01]  /*2570*/  FFMA R65, R36, UR18, R65 ;  /* 0x0000001224417c23 */ /* 0x000fe20008000041 */
[----:B------:R-:W-:Y:S01]  /*2580*/  IMAD.WIDE R36, R69, 0x4, R34 ;  /* 0x0000000445247825 */ /* 0x000fe200078e0222 */
[----:B------:R-:W-:-:S03]  /*2590*/  IADD3 R69, PT, PT, R61, R16, -R67 ;  /* 0x000000103d457210 */ /* 0x000fc60007ffe843 */
[C---:B---3--:R-:W-:Y:S01]  /*25a0*/  FFMA R42, R39.reuse, UR22, R66 ;  /* 0x00000016272a7c23 */ /* 0x048fe20008000042 */
[C---:B------:R-:W-:Y:S01]  /*25b0*/  FFMA R63, R39.reuse, UR13, R63 ;  /* 0x0000000d273f7c23 */ /* 0x040fe2000800003f */
[----:B------:R-:W-:Y:S01]  /*25c0*/  FFMA R65, R39, UR19, R65 ;  /* 0x0000001327417c23 */ /* 0x000fe20008000041 */
[----:B------:R1:W2:Y:S01]  /*25d0*/  LDG.E R36, desc[UR8][R36.64] ;  /* 0x0000000824247981 */ /* 0x0002a2000c1e1900 */
[----:B------:R-:W-:Y:S01]  /*25e0*/  IMAD.WIDE R38, R69, 0x4, R34 ;  /* 0x0000000445267825 */ /* 0x000fe200078e0222 */
[----:B------:R-:W3:Y:S05]  /*25f0*/  LDCU.128 UR16, c[0x3][0x1800] ;  /* 0x00c30000ff1077ac */ /* 0x000eea0008000c00 */
[----:B------:R4:W3:Y:S01]  /*2600*/  LDG.E R38, desc[UR8][R38.64] ;  /* 0x0000000826267981 */ /* 0x0008e2000c1e1900 */
[----:B-1----:R-:W-:-:S02]  /*2610*/  IADD3 R37, PT, PT, R61, R22, -R40 ;  /* 0x000000163d257210 */ /* 0x002fc40007ffe828 */
[----:B----4-:R-:W-:Y:S01]  /*2620*/  IADD3 R39, PT, PT, R61, R14, -R45 ;  /* 0x0000000e3d277210 */ /* 0x010fe20007ffe82d */
[C---:B--2---:R-:W-:Y:S01]  /*2630*/  FFMA R63, R36.reuse, UR14, R63 ;  /* 0x0000000e243f7c23 */ /* 0x044fe2000800003f */
[C---:B------:R-:W-:Y:S01]  /*2640*/  FFMA R66, R36.reuse, UR23, R42 ;  /* 0x0000001724427c23 */ /* 0x040fe2000800002a */
[----:B---3--:R-:W-:Y:S01]  /*2650*/  FFMA R65, R36, UR16, R65 ;  /* 0x0000001024417c23 */ /* 0x008fe20008000041 */
[----:B------:R-:W-:Y:S01]  /*2660*/  IMAD.WIDE R36, R37, 0x4, R34 ;  /* 0x0000000425247825 */ /* 0x000fe200078e0222 */
[----:B------:R-:W-:Y:S01]  /*2670*/  IADD3 R69, PT, PT, R61, R20, -R43 ;  /* 0x000000143d457210 */ /* 0x000fe20007ffe82b */
[----:B------:R-:W1:Y:S02]  /*2680*/  LDCU.128 UR20, c[0x3][0xcb0] ;  /* 0x00c19600ff1477ac */ /* 0x000e640008000c00 */
[C---:B------:R-:W-:Y:S01]  /*2690*/  FFMA R42, R38.reuse, UR15, R63 ;  /* 0x0000000f262a7c23 */ /* 0x040fe2000800003f */
[C---:B------:R-:W-:Y:S01]  /*26a0*/  FFMA R63, R38.reuse, UR24, R66 ;  /* 0x00000018263f7c23 */ /* 0x040fe20008000042 */
[----:B------:R-:W2:Y:S01]  /*26b0*/  LDG.E R36, desc[UR8][R36.64] ;  /* 0x0000000824247981 */ /* 0x000ea2000c1e1900 */
[----:B------:R-:W-:Y:S01]  /*26c0*/  FFMA R65, R38, UR17, R65 ;  /* 0x0000001126417c23 */ /* 0x000fe20008000041 */
[----:B------:R-:W-:Y:S01]  /*26d0*/  IMAD.WIDE R38, R39, 0x4, R34 ;  /* 0x0000000427267825 */ /* 0x000fe200078e0222 */
[----:B------:R-:W3:Y:S05]  /*26e0*/  LDCU.128 UR12, c[0x3][0x140] ;  /* 0x00c02800ff0c77ac */ /* 0x000eea0008000c00 */
[----:B------:R-:W4:Y:S01]  /*26f0*/  LDG.E R39, desc[UR8][R38.64] ;  /* 0x0000000826277981 */ /* 0x000f22000c1e1900 */
[C---:B--2---:R-:W-:Y:S01]  /*2700*/  FFMA R66, R36.reuse, UR25, R63 ;  /* 0x0000001924427c23 */ /* 0x044fe2000800003f */
[C---:B---3--:R-:W-:Y:S01]  /*2710*/  FFMA R63, R36.reuse, UR12, R42 ;  /* 0x0000000c243f7c23 */ /* 0x048fe2000800002a */
[----:B------:R-:W-:Y:S01]  /*2720*/  FFMA R65, R36, UR18, R65 ;  /* 0x0000001224417c23 */ /* 0x000fe20008000041 */
[----:B------:R-:W-:Y:S01]  /*2730*/  IMAD.WIDE R36, R69, 0x4, R34 ;  /* 0x0000000445247825 */ /* 0x000fe200078e0222 */
[----:B------:R-:W-:-:S03]  /*2740*/  IADD3 R69, PT, PT, R61, R18, -R41 ;  /* 0x000000123d457210 */ /* 0x000fc60007ffe829 */
[C---:B----4-:R-:W-:Y:S01]  /*2750*/  FFMA R42, R39.reuse, UR26, R66 ;  /* 0x0000001a272a7c23 */ /* 0x050fe20008000042 */
[C---:B------:R-:W-:Y:S01]  /*2760*/  FFMA R63, R39.reuse, UR13, R63 ;  /* 0x0000000d273f7c23 */ /* 0x040fe2000800003f */
[----:B------:R-:W-:Y:S01]  /*2770*/  FFMA R65, R39, UR19, R65 ;  /* 0x0000001327417c23 */ /* 0x000fe20008000041 */
[----:B------:R2:W3:Y:S01]  /*2780*/  LDG.E R36, desc[UR8][R36.64] ;  /* 0x0000000824247981 */ /* 0x0004e2000c1e1900 */
[----:B------:R-:W-:Y:S01]  /*2790*/  IMAD.WIDE R38, R69, 0x4, R34 ;  /* 0x0000000445267825 */ /* 0x000fe200078e0222 */
[----:B------:R-:W4:Y:S05]  /*27a0*/  LDCU.128 UR16, c[0x3][0x1810] ;  /* 0x00c30200ff1077ac */ /* 0x000f2a0008000c00 */
[----:B------:R0:W4:Y:S01]  /*27b0*/  LDG.E R38, desc[UR8][R38.64] ;  /* 0x0000000826267981 */ /* 0x000122000c1e1900 */
[----:B--2---:R-:W-:-:S02]  /*27c0*/  IADD3 R37, PT, PT, R61, R15, -R44 ;  /* 0x0000000f3d257210 */ /* 0x004fc40007ffe82c */
[----:B0-----:R-:W-:Y:S01]  /*27d0*/  IADD3 R39, PT, PT, R61, R0, -R55 ;  /* 0x000000003d277210 */ /* 0x001fe20007ffe837 */
[C---:B---3--:R-:W-:Y:S01]  /*27e0*/  FFMA R63, R36.reuse, UR14, R63 ;  /* 0x0000000e243f7c23 */ /* 0x048fe2000800003f */
[C---:B------:R-:W-:Y:S01]  /*27f0*/  FFMA R66, R36.reuse, UR27, R42 ;  /* 0x0000001b24427c23 */ /* 0x040fe2000800002a */
[----:B----4-:R-:W-:Y:S01]  /*2800*/  FFMA R65, R36, UR16, R65 ;  /* 0x0000001024417c23 */ /* 0x010fe20008000041 */
[----:B------:R-:W-:Y:S01]  /*2810*/  IMAD.WIDE R36, R37, 0x4, R34 ;  /* 0x0000000425247825 */ /* 0x000fe200078e0222 */
[----:B------:R-:W-:Y:S01]  /*2820*/  IADD3 R69, PT, PT, R61, R26, -R57 ;  /* 0x0000001a3d457210 */ /* 0x000fe20007ffe839 */
[----:B------:R-:W0:Y:S02]  /*2830*/  LDCU.128 UR24, c[0x3][0xcc0] ;  /* 0x00c19800ff1877ac */ /* 0x000e240008000c00 */
[C---:B------:R-:W-:Y:S01]  /*2840*/  FFMA R42, R38.reuse, UR15, R63 ;  /* 0x0000000f262a7c23 */ /* 0x040fe2000800003f */
        /* <DEDUP_REMOVED lines=27> */
[C---:B0-----:R-:W-:Y:S01]  /*2a00*/  FFMA R63, R38.reuse, UR24, R66 ;  /* 0x00000018263f7c23 */ /* 0x041fe20008000042 */
[----:B------:R-:W2:Y:S01]  /*2a10*/  LDG.E R36, desc[UR8][R36.64] ;  /* 0x0000000824247981 */ /* 0x000ea2000c1e1900 */
[----:B------:R-:W-:Y:S01]  /*2a20*/  FFMA R65, R38, UR17, R65 ;  /* 0x0000001126417c23 */ /* 0x000fe20008000041 */
[----:B------:R-:W-:Y:S01]  /*2a30*/  IMAD.WIDE R38, R39, 0x4, R34 ;  /* 0x0000000427267825 */ /* 0x000fe200078e0222 */
[----:B------:R-:W0:Y:S05]  /*2a40*/  LDCU.128 UR12, c[0x3][0x160] ;  /* 0x00c02c00ff0c77ac */ /* 0x000e2a0008000c00 */
[----:B------:R-:W3:Y:S01]  /*2a50*/  LDG.E R39, desc[UR8][R38.64] ;  /* 0x0000000826277981 */ /* 0x000ee2000c1e1900 */
[C---:B--2---:R-:W-:Y:S01]  /*2a60*/  FFMA R66, R36.reuse, UR25, R63 ;  /* 0x0000001924427c23 */ /* 0x044fe2000800003f */
[C---:B0-----:R-:W-:Y:S01]  /*2a70*/  FFMA R63, R36.reuse, UR12, R42 ;  /* 0x0000000c243f7c23 */ /* 0x041fe2000800002a */
        /* <DEDUP_REMOVED lines=10> */
[----:B0-----:R-:W-:-:S02]  /*2b20*/  IADD3 R37, PT, PT, R61, R53, -R12 ;  /* 0x000000353d257210 */ /* 0x001fc40007ffe80c */
[----:B----4-:R-:W-:Y:S01]  /*2b30*/  IADD3 R39, PT, PT, R61, R58, -R11 ;  /* 0x0000003a3d277210 */ /* 0x010fe20007ffe80b */
[C---:B--2---:R-:W-:Y:S01]  /*2b40*/  FFMA R63, R36.reuse, UR14, R63 ;  /* 0x0000000e243f7c23 */ /* 0x044fe2000800003f */
[C---:B------:R-:W-:Y:S01]  /*2b50*/  FFMA R66, R36.reuse, UR27, R42 ;  /* 0x0000001b24427c23 */ /* 0x040fe2000800002a */
[----:B---3--:R-:W-:Y:S01]  /*2b60*/  FFMA R65, R36, UR16, R65 ;  /* 0x0000001024417c23 */ /* 0x008fe20008000041 */
        /* <DEDUP_REMOVED lines=23> */
[C---:B------:R-:W-:Y:S02]  /*2ce0*/  IADD3 R69, PT, PT, R61.reuse, R47, -R8 ;  /* 0x0000002f3d457210 */ /* 0x040fe40007ffe808 */
[----:B----4-:R-:W-:Y:S01]  /*2cf0*/  IADD3 R39, PT, PT, R61, R54, -R5 ;  /* 0x000000363d277210 */ /* 0x010fe20007ffe805 */
[C---:B--2---:R-:W-:Y:S01]  /*2d00*/  FFMA R63, R36.reuse, UR14, R63 ;  /* 0x0000000e243f7c23 */ /* 0x044fe2000800003f */
[C---:B------:R-:W-:Y:S01]  /*2d10*/  FFMA R66, R36.reuse, UR23, R42 ;  /* 0x0000001724427c23 */ /* 0x040fe2000800002a */
[----:B---3--:R-:W-:Y:S01]  /*2d20*/  FFMA R68, R36, UR16, R65 ;  /* 0x0000001024447c23 */ /* 0x008fe20008000041 */
[----:B------:R-:W-:Y:S01]  /*2d30*/  IMAD.WIDE R36, R37, 0x4, R34 ;  /* 0x0000000425247825 */ /* 0x000fe200078e0222 */
[----:B------:R-:W1:Y:S03]  /*2d40*/  LDCU.128 UR20, c[0x3][0x1850] ;  /* 0x00c30a00ff1477ac */ /* 0x000e660008000c00 */
[C---:B------:R-:W-:Y:S01]  /*2d50*/  FFMA R42, R38.reuse, UR15, R63 ;  /* 0x0000000f262a7c23 */ /* 0x040fe2000800003f */
[----:B------:R-:W-:Y:S01]  /*2d60*/  FFMA R63, R38, UR17, R68 ;  /* 0x00000011263f7c23 */ /* 0x000fe20008000044 */
[----:B------:R-:W2:Y:S01]  /*2d70*/  LDG.E R36, desc[UR8][R36.64] ;  /* 0x0000000824247981 */ /* 0x000ea2000c1e1900 */
[----:B------:R-:W-:-:S04]  /*2d80*/  IMAD.WIDE R68, R69, 0x4, R34 ;  /* 0x0000000445447825 */ /* 0x000fc800078e0222 */
[----:B0-----:R-:W-:Y:S01]  /*2d90*/  FFMA R65, R38, UR24, R66 ;  /* 0x0000001826417c23 */ /* 0x001fe20008000042 */
[----:B------:R-:W0:Y:S01]  /*2da0*/  LDCU.128 UR12, c[0x3][0x180] ;  /* 0x00c03000ff0c77ac */ /* 0x000e220008000c00 */
[----:B------:R-:W-:Y:S01]  /*2db0*/  IMAD.WIDE R38, R39, 0x4, R34 ;  /* 0x0000000427267825 */ /* 0x000fe200078e0222 */
[----:B------:R-:W3:Y:S05]  /*2dc0*/  LDG.E R68, desc[UR8][R68.64] ;  /* 0x0000000844447981 */ /* 0x000eea000c1e1900 */
[----:B------:R-:W4:Y:S01]  /*2dd0*/  LDG.E R38, desc[UR8][R38.64] ;  /* 0x0000000826267981 */ /* 0x000f22000c1e1900 */
[C---:B--2---:R-:W-:Y:S01]  /*2de0*/  FFMA R65, R36.reuse, UR25, R65 ;  /* 0x0000001924417c23 */ /* 0x044fe20008000041 */
[C---:B0-----:R-:W-:Y:S01]  /*2df0*/  FFMA R61, R36.reuse, UR12, R42 ;  /* 0x0000000c243d7c23 */ /* 0x041fe2000800002a */
[----:B------:R-:W-:Y:S01]  /*2e00*/  FFMA R63, R36, UR18, R63 ;  /* 0x00000012243f7c23 */ /* 0x000fe2000800003f */
[----:B------:R-:W-:-:S04]  /*2e10*/  IADD3 R36, PT, PT, R50, -0xa, RZ ;  /* 0xfffffff632247810 */ /* 0x000fc80007ffe0ff */
[----:B------:R-:W-:Y:S01]  /*2e20*/  SHF.L.U32 R36, R36, 0x7, RZ ;  /* 0x0000000724247819 */ /* 0x000fe200000006ff */
[C---:B---3--:R-:W-:Y:S01]  /*2e30*/  FFMA R37, R68.reuse, UR13, R61 ;  /* 0x0000000d44257c23 */ /* 0x048fe2000800003d */
[C---:B------:R-:W-:Y:S01]  /*2e40*/  FFMA R69, R68.reuse, UR19, R63 ;  /* 0x0000001344457c23 */ /* 0x040fe2000800003f */
[----:B------:R-:W-:Y:S01]  /*2e50*/  FFMA R65, R68, UR26, R65 ;  /* 0x0000001a44417c23 */ /* 0x000fe20008000041 */
[----:B------:R-:W-:Y:S01]  /*2e60*/  LOP3.LUT R61, R36, 0x3f80, RZ, 0xc0, !PT ;  /* 0x00003f80243d7812 */ /* 0x000fe200078ec0ff */
[----:B----4-:R-:W-:Y:S01]  /*2e70*/  FFMA R63, R38, UR14, R37 ;  /* 0x0000000e263f7c23 */ /* 0x010fe20008000025 */
[----:B------:R-:W0:Y:S02]  /*2e80*/  LDCU.128 UR16, c[0x3][0xcf0] ;  /* 0x00c19e00ff1077ac */ /* 0x000e240008000c00 */
[C---:B------:R-:W-:Y:S02]  /*2e90*/  IADD3 R37, PT, PT, R61.reuse, R29, -R52 ;  /* 0x0000001d3d257210 */ /* 0x040fe40007ffe834 */
[----:B------:R-:W-:-:S03]  /*2ea0*/  IADD3 R39, PT, PT, R61, R31, -R28 ;  /* 0x0000001f3d277210 */ /* 0x000fc60007ffe81c */
[----:B------:R-:W-:-:S04]  /*2eb0*/  IMAD.WIDE R36, R37, 0x4, R34 ;  /* 0x0000000425247825 */ /* 0x000fc800078e0222 */
[C---:B------:R-:W-:Y:S01]  /*2ec0*/  FFMA R42, R38.reuse, UR27, R65 ;  /* 0x0000001b262a7c23 */ /* 0x040fe20008000041 */
[----:B-1----:R-:W-:Y:S01]  /*2ed0*/  FFMA R65, R38, UR20, R69 ;  /* 0x0000001426417c23 */ /* 0x002fe20008000045 */
[----:B------:R-:W1:Y:S01]  /*2ee0*/  LDCU.128 UR24, c[0x3][0x190] ;  /* 0x00c03200ff1877ac */ /* 0x000e620008000c00 */
[----:B------:R-:W-:Y:S01]  /*2ef0*/  IMAD.WIDE R38, R39, 0x4, R34 ;  /* 0x0000000427267825 */ /* 0x000fe200078e0222 */
[----:B------:R-:W0:Y:S05]  /*2f00*/  LDG.E R37, desc[UR8][R36.64] ;  /* 0x0000000824257981 */ /* 0x000e2a000c1e1900 */
[----:B------:R-:W2:Y:S01]  /*2f10*/  LDG.E R39, desc[UR8][R38.64] ;  /* 0x0000000826277981 */ /* 0x000ea2000c1e1900 */
[C---:B0-----:R-:W-:Y:S01]  /*2f20*/  FFMA R42, R37.reuse, UR16, R42 ;  /* 0x00000010252a7c23 */ /* 0x041fe2000800002a */
[C---:B------:R-:W-:Y:S01]  /*2f30*/  FFMA R63, R37.reuse, UR15, R63 ;  /* 0x0000000f253f7c23 */ /* 0x040fe2000800003f */
[----:B------:R-:W-:Y:S01]  /*2f40*/  FFMA R65, R37, UR21, R65 ;  /* 0x0000001525417c23 */ /* 0x000fe20008000041 */
[----:B------:R-:W-:Y:S01]  /*2f50*/  IADD3 R37, PT, PT, R61, R30, -R27 ;  /* 0x0000001e3d257210 */ /* 0x000fe20007ffe81b */
[C---:B--2---:R-:W-:Y:S01]  /*2f60*/  FFMA R42, R39.reuse, UR17, R42 ;  /* 0x00000011272a7c23 */ /* 0x044fe2000800002a */
[C---:B-1----:R-:W-:Y:S01]  /*2f70*/  FFMA R63, R39.reuse, UR24, R63 ;  /* 0x00000018273f7c23 */ /* 0x042fe2000800003f */
[----:B------:R-:W-:Y:S01]  /*2f80*/  FFMA R65, R39, UR22, R65 ;  /* 0x0000001627417c23 */ /* 0x000fe20008000041 */
[----:B------:R-:W-:Y:S01]  /*2f90*/  IADD3 R39, PT, PT, R61, R32, -R7 ;  /* 0x000000203d277210 */ /* 0x000fe20007ffe807 */
[--C-:B------:R-:W-:Y:S01]  /*2fa0*/  IMAD.WIDE R36, R37, 0x4, R34.reuse ;  /* 0x0000000425247825 */ /* 0x100fe200078e0222 */
[----:B------:R-:W0:Y:S03]  /*2fb0*/  LDCU.128 UR12, c[0x3][0x1860] ;  /* 0x00c30c00ff0c77ac */ /* 0x000e260008000c00 */
[----:B------:R-:W-:-:S02]  /*2fc0*/  IMAD.WIDE R38, R39, 0x4, R34 ;  /* 0x0000000427267825 */ /* 0x000fc400078e0222 */
[----:B------:R-:W2:Y:S04]  /*2fd0*/  LDG.E R37, desc[UR8][R36.64] ;  /* 0x0000000824257981 */ /* 0x000ea8000c1e1900 */
[----:B------:R-:W3:Y:S01]  /*2fe0*/  LDG.E R39, desc[UR8][R38.64] ;  /* 0x0000000826277981 */ /* 0x000ee2000c1e1900 */
[----:B------:R-:W-:Y:S01]  /*2ff0*/  IADD3 R69, PT, PT, R61, R48, -R25 ;  /* 0x000000303d457210 */ /* 0x000fe20007ffe819 */
[C---:B--2---:R-:W-:Y:S01]  /*3000*/  FFMA R42, R37.reuse, UR18, R42 ;  /* 0x00000012252a7c23 */ /* 0x044fe2000800002a */
[C---:B------:R-:W-:Y:S01]  /*3010*/  FFMA R63, R37.reuse, UR25, R63 ;  /* 0x00000019253f7c23 */ /* 0x040fe2000800003f */
[----:B------:R-:W-:Y:S02]  /*3020*/  FFMA R65, R37, UR23, R65 ;  /* 0x0000001725417c23 */ /* 0x000fe40008000041 */
[----:B------:R-:W-:Y:S01]  /*3030*/  IMAD.WIDE R36, R69, 0x4, R34 ;  /* 0x0000000445247825 */ /* 0x000fe200078e0222 */
[----:B------:R-:W-:-:S03]  /*3040*/  IADD3 R69, PT, PT, R61, R46, -R23 ;  /* 0x0000002e3d457210 */ /* 0x000fc60007ffe817 */
[C---:B---3--:R-:W-:Y:S01]  /*3050*/  FFMA R42, R39.reuse, UR19, R42 ;  /* 0x00000013272a7c23 */ /* 0x048fe2000800002a */
[C---:B------:R-:W-:Y:S01]  /*3060*/  FFMA R63, R39.reuse, UR26, R63 ;  /* 0x0000001a273f7c23 */ /* 0x040fe2000800003f */
[----:B0-----:R-:W-:Y:S01]  /*3070*/  FFMA R65, R39, UR12, R65 ;  /* 0x0000000c27417c23 */ /* 0x001fe20008000041 */
[----:B------:R-:W0:Y:S01]  /*3080*/  LDCU.128 UR16, c[0x3][0xd00] ;  /* 0x00c1a000ff1077ac */ /* 0x000e220008000c00 */
[----:B------:R-:W0:Y:S01]  /*3090*/  LDG.E R37, desc[UR8][R36.64] ;  /* 0x0000000824257981 */ /* 0x000e22000c1e1900 */
[----:B------:R-:W-:Y:S01]  /*30a0*/  IMAD.WIDE R38, R69, 0x4, R34 ;  /* 0x0000000445267825 */ /* 0x000fe200078e0222 */
[----:B------:R-:W1:Y:S05]  /*30b0*/  LDCU.128 UR20, c[0x3][0x1a0] ;  /* 0x00c03400ff1477ac */ /* 0x000e6a0008000c00 */
[----:B------:R-:W2:Y:S01]  /*30c0*/  LDG.E R39, desc[UR8][R38.64] ;  /* 0x0000000826277981 */ /* 0x000ea2000c1e1900 */
[C---:B0-----:R-:W-:Y:S01]  /*30d0*/  FFMA R42, R37.reuse, UR16, R42 ;  /* 0x00000010252a7c23 */ /* 0x041fe2000800002a */
[C---:B------:R-:W-:Y:S01]  /*30e0*/  FFMA R63, R37.reuse, UR27, R63 ;  /* 0x0000001b253f7c23 */ /* 0x040fe2000800003f */
[----:B------:R-:W-:Y:S01]  /*30f0*/  FFMA R65, R37, UR13, R65 ;  /* 0x0000000d25417c23 */ /* 0x000fe20008000041 */
[----:B------:R-:W-:Y:S01]  /*3100*/  IADD3 R37, PT, PT, R61, R24, -R21 ;  /* 0x000000183d257210 */ /* 0x000fe20007ffe815 */
[----:B------:R-:W0:Y:S01]  /*3110*/  LDCU.128 UR24, c[0x3][0x1870] ;  /* 0x00c30e00ff1877ac */ /* 0x000e220008000c00 */
[C---:B--2---:R-:W-:Y:S01]  /*3120*/  FFMA R42, R39.reuse, UR17, R42 ;  /* 0x00000011272a7c23 */ /* 0x044fe2000800002a */
[C---:B-1----:R-:W-:Y:S01]  /*3130*/  FFMA R63, R39.reuse, UR20, R63 ;  /* 0x00000014273f7c23 */ /* 0x042fe2000800003f */
[----:B------:R-:W-:Y:S01]  /*3140*/  FFMA R65, R39, UR14, R65 ;  /* 0x0000000e27417c23 */ /* 0x000fe20008000041 */
[----:B------:R-:W-:Y:S01]  /*3150*/  IMAD.WIDE R36, R37, 0x4, R34 ;  /* 0x0000000425247825 */ /* 0x000fe200078e0222 */
[----:B------:R-:W-:-:S05]  /*3160*/  IADD3 R39, PT, PT, R61, R16, -R67 ;  /* 0x000000103d277210 */ /* 0x000fca0007ffe843 */
[----:B------:R-:W2:Y:S01]  /*3170*/  LDG.E R37, desc[UR8][R36.64] ;  /* 0x0000000824257981 */ /* 0x000ea2000c1e1900 */
[----:B------:R-:W-:-:S06]  /*3180*/  IMAD.WIDE R38, R39, 0x4, R34 ;  /* 0x0000000427267825 */ /* 0x000fcc00078e0222 */
[----:B------:R-:W3:Y:S01]  /*3190*/  LDG.E R39, desc[UR8][R38.64] ;  /* 0x0000000826277981 */ /* 0x000ee2000c1e1900 */
[----:B------:R-:W-:Y:S01]  /*31a0*/  IADD3 R69, PT, PT, R61, R22, -R40 ;  /* 0x000000163d457210 */ /* 0x000fe20007ffe828 */
[C---:B--2---:R-:W-:Y:S01]  /*31b0*/  FFMA R42, R37.reuse, UR18, R42 ;  /* 0x00000012252a7c23 */ /* 0x044fe2000800002a */
[C---:B------:R-:W-:Y:S01]  /*31c0*/  FFMA R63, R37.reuse, UR21, R63 ;  /* 0x00000015253f7c23 */ /* 0x040fe2000800003f */
[----:B------:R-:W-:Y:S02]  /*31d0*/  FFMA R65, R37, UR15, R65 ;  /* 0x0000000f25417c23 */ /* 0x000fe40008000041 */
[----:B------:R-:W-:Y:S01]  /*31e0*/  IMAD.WIDE R36, R69, 0x4, R34 ;  /* 0x0000000445247825 */ /* 0x000fe200078e0222 */
[----:B------:R-:W-:Y:S01]  /*31f0*/  IADD3 R69, PT, PT, R61, R14, -R45 ;  /* 0x0000000e3d457210 */ /* 0x000fe20007ffe82d */
[----:B------:R-:W1:Y:S02]  /*3200*/  LDCU.128 UR12, c[0x3][0xd10] ;  /* 0x00c1a200ff0c77ac */ /* 0x000e640008000c00 */
[C---:B---3--:R-:W-:Y:S01]  /*3210*/  FFMA R42, R39.reuse, UR19, R42 ;  /* 0x00000013272a7c23 */ /* 0x048fe2000800002a */
[C---:B------:R-:W-:Y:S01]  /*3220*/  FFMA R63, R39.reuse, UR22, R63 ;  /* 0x00000016273f7c23 */ /* 0x040fe2000800003f */
[----:B0-----:R-:W-:Y:S01]  /*3230*/  FFMA R65, R39, UR24, R65 ;  /* 0x0000001827417c23 */ /* 0x001fe20008000041 */
[----:B------:R-:W1:Y:S01]  /*3240*/  LDG.E R37, desc[UR8][R36.64] ;  /* 0x0000000824257981 */ /* 0x000e62000c1e1900 */
[----:B------:R-:W-:Y:S01]  /*3250*/  IMAD.WIDE R38, R69, 0x4, R34 ;  /* 0x0000000445267825 */ /* 0x000fe200078e0222 */
[----:B------:R-:W0:Y:S05]  /*3260*/  LDCU.128 UR16, c[0x3][0x1b0] ;  /* 0x00c03600ff1077ac */ /* 0x000e2a0008000c00 */
[----:B------:R-:W2:Y:S01]  /*3270*/  LDG.E R39, desc[UR8][R38.64] ;  /* 0x0000000826277981 */ /* 0x000ea2000c1e1900 */
[C---:B-1----:R-:W-:Y:S01]  /*3280*/  FFMA R42, R37.reuse, UR12, R42 ;  /* 0x0000000c252a7c23 */ /* 0x042fe2000800002a */
[C---:B------:R-:W-:Y:S01]  /*3290*/  FFMA R63, R37.reuse, UR23, R63 ;  /* 0x00000017253f7c23 */ /* 0x040fe2000800003f */
[----:B------:R-:W-:Y:S01]  /*32a0*/  FFMA R65, R37, UR25, R65 ;  /* 0x0000001925417c23 */ /* 0x000fe20008000041 */
[----:B------:R-:W-:Y:S01]  /*32b0*/  IADD3 R37, PT, PT, R61, R20, -R43 ;  /* 0x000000143d257210 */ /* 0x000fe20007ffe82b */
[----:B------:R-:W1:Y:S01]  /*32c0*/  LDCU.128 UR20, c[0x3][0x1880] ;  /* 0x00c31000ff1477ac */ /* 0x000e620008000c00 */
[C---:B--2---:R-:W-:Y:S01]  /*32d0*/  FFMA R42, R39.reuse, UR13, R42 ;  /* 0x0000000d272a7c23 */ /* 0x044fe2000800002a */
[C---:B0-----:R-:W-:Y:S01]  /*32e0*/  FFMA R63, R39.reuse, UR16, R63 ;  /* 0x00000010273f7c23 */ /* 0x041fe2000800003f */
        /* <DEDUP_REMOVED lines=12> */
[----:B------:R-:W0:Y:S02]  /*33b0*/  LDCU.128 UR24, c[0x3][0x1c0] ;  /* 0x00c03800ff1877ac */ /* 0x000e240008000c00 */
[C---:B---3--:R-:W-:Y:S01]  /*33c0*/  FFMA R42, R39.reuse, UR15, R42 ;  /* 0x0000000f272a7c23 */ /* 0x048fe2000800002a */
[C---:B------:R-:W-:Y:S01]  /*33d0*/  FFMA R63, R39.reuse, UR18, R63 ;  /* 0x00000012273f7c23 */ /* 0x040fe2000800003f */
[----:B-1----:R-:W-:Y:S01]  /*33e0*/  FFMA R65, R39, UR20, R65 ;  /* 0x0000001427417c23 */ /* 0x002fe20008000041 */
[----:B------:R-:W2:Y:S01]  /*33f0*/  LDG.E R37, desc[UR8][R36.64] ;  /* 0x0000000824257981 */ /* 0x000ea2000c1e1900 */
[----:B------:R-:W-:Y:S01]  /*3400*/  IMAD.WIDE R38, R69, 0x4, R34 ;  /* 0x0000000445267825 */ /* 0x000fe200078e0222 */
[----:B------:R-:W2:Y:S05]  /*3410*/  LDCU.128 UR12, c[0x3][0xd20] ;  /* 0x00c1a400ff0c77ac */ /* 0x000eaa0008000c00 */
[----:B------:R-:W3:Y:S01]  /*3420*/  LDG.E R39, desc[UR8][R38.64] ;  /* 0x0000000826277981 */ /* 0x000ee2000c1e1900 */
[C---:B--2---:R-:W-:Y:S01]  /*3430*/  FFMA R42, R37.reuse, UR12, R42 ;  /* 0x0000000c252a7c23 */ /* 0x044fe2000800002a */
[C---:B------:R-:W-:Y:S01]  /*3440*/  FFMA R63, R37.reuse, UR19, R63 ;  /* 0x00000013253f7c23 */ /* 0x040fe2000800003f */
[----:B------:R-:W-:Y:S01]  /*3450*/  FFMA R65, R37, UR21, R65 ;  /* 0x0000001525417c23 */ /* 0x000fe20008000041 */
[----:B------:R-:W-:Y:S01]  /*3460*/  IADD3 R37, PT, PT, R61, R26, -R57 ;  /* 0x0000001a3d257210 */ /* 0x000fe20007ffe839 */
[----:B------:R-:W1:Y:S01]  /*3470*/  LDCU.128 UR16, c[0x3][0x1890] ;  /* 0x00c31200ff1077ac */ /* 0x000e620008000c00 */
[C---:B---3--:R-:W-:Y:S01]  /*3480*/  FFMA R42, R39.reuse, UR13, R42 ;  /* 0x0000000d272a7c23 */ /* 0x048fe2000800002a */
        /* <DEDUP_REMOVED lines=72> */
[----:B------:R-:W-:Y:S01]  /*3910*/  IADD3 R39, PT, PT, R61, R54, -R5 ;  /* 0x000000363d277210 */ /* 0x000fe20007ffe805 */
[--C-:B------:R-:W-:Y:S01]  /*3920*/  IMAD.WIDE R68, R69, 0x4, R34.reuse ;  /* 0x0000000445447825 */ /* 0x100fe200078e0222 */
[----:B------:R-:W1:Y:S03]  /*3930*/  LDCU.128 UR12, c[0x3][0xd50] ;  /* 0x00c1aa00ff0c77ac */ /* 0x000e660008000c00 */
[----:B------:R-:W-:-:S02]  /*3940*/  IMAD.WIDE R38, R39, 0x4, R34 ;  /* 0x0000000427267825 */ /* 0x000fc400078e0222 */
[----:B------:R-:W3:Y:S04]  /*3950*/  LDG.E R68, desc[UR8][R68.64] ;  /* 0x0000000844447981 */ /* 0x000ee8000c1e1900 */
[----:B------:R-:W4:Y:S01]  /*3960*/  LDG.E R38, desc[UR8][R38.64] ;  /* 0x0000000826267981 */ /* 0x000f22000c1e1900 */
[C---:B--2---:R-:W-:Y:S01]  /*3970*/  FFMA R65, R36.reuse, UR19, R65 ;  /* 0x0000001324417c23 */ /* 0x044fe20008000041 */
[C---:B-1----:R-:W-:Y:S01]  /*3980*/  FFMA R61, R36.reuse, UR12, R42 ;  /* 0x0000000c243d7c23 */ /* 0x042fe2000800002a */
[----:B------:R-:W-:Y:S01]  /*3990*/  FFMA R63, R36, UR21, R63 ;  /* 0x00000015243f7c23 */ /* 0x000fe2000800003f */
[----:B------:R-:W-:Y:S01]  /*39a0*/  IADD3 R36, PT, PT, R50, -0x9, RZ ;  /* 0xfffffff732247810 */ /* 0x000fe20007ffe0ff */
[----:B------:R-:W1:Y:S03]  /*39b0*/  LDCU.128 UR16, c[0x3][0x18c0] ;  /* 0x00c31800ff1077ac */ /* 0x000e660008000c00 */
[----:B------:R-:W-:Y:S01]  /*39c0*/  SHF.L.U32 R36, R36, 0x7, RZ ;  /* 0x0000000724247819 */ /* 0x000fe200000006ff */
[----:B---3--:R-:W-:-:S03]  /*39d0*/  FFMA R37, R68, UR13, R61 ;  /* 0x0000000d44257c23 */ /* 0x008fc6000800003d */
[----:B------:R-:W-:Y:S01]  /*39e0*/  LOP3.LUT R61, R36, 0x3f80, RZ, 0xc0, !PT ;  /* 0x00003f80243d7812 */ /* 0x000fe200078ec0ff */
[----:B----4-:R-:W-:-:S03]  /*39f0*/  FFMA R42, R38, UR14, R37 ;  /* 0x0000000e262a7c23 */ /* 0x010fc60008000025 */
[----:B------:R-:W-:Y:S01]  /*3a00*/  IADD3 R37, PT, PT, R61, R29, -R52 ;  /* 0x0000001d3d257210 */ /* 0x000fe20007ffe834 */
[----:B0-----:R-:W-:-:S04]  /*3a10*/  FFMA R65, R68, UR24, R65 ;  /* 0x0000001844417c23 */ /* 0x001fc80008000041 */
[----:B------:R-:W-:-:S04]  /*3a20*/  IMAD.WIDE R36, R37, 0x4, R34 ;  /* 0x0000000425247825 */ /* 0x000fc800078e0222 */
[----:B------:R-:W-:Y:S01]  /*3a30*/  FFMA R69, R68, UR22, R63 ;  /* 0x0000001644457c23 */ /* 0x000fe2000800003f */
[----:B------:R-:W-:Y:S01]  /*3a40*/  IADD3 R39, PT, PT, R61, R31, -R28 ;  /* 0x0000001f3d277210 */ /* 0x000fe20007ffe81c */
[C---:B------:R-:W-:Y:S01]  /*3a50*/  FFMA R63, R38.reuse, UR25, R65 ;  /* 0x00000019263f7c23 */ /* 0x040fe20008000041 */
[----:B------:R0:W2:Y:S01]  /*3a60*/  LDG.E R36, desc[UR8][R36.64] ;  /* 0x0000000824247981 */ /* 0x0000a2000c1e1900 */
[----:B------:R-:W-:Y:S02]  /*3a70*/  FFMA R65, R38, UR23, R69 ;  /* 0x0000001726417c23 */ /* 0x000fe40008000045 */
[----:B------:R-:W-:Y:S01]  /*3a80*/  IMAD.WIDE R38, R39, 0x4, R34 ;  /* 0x0000000427267825 */ /* 0x000fe200078e0222 */
[----:B------:R-:W3:Y:S05]  /*3a90*/  LDCU.128 UR20, c[0x3][0xd60] ;  /* 0x00c1ac00ff1477ac */ /* 0x000eea0008000c00 */
[----:B------:R4:W3:Y:S01]  /*3aa0*/  LDG.E R38, desc[UR8][R38.64] ;  /* 0x0000000826267981 */ /* 0x0008e2000c1e1900 */
[----:B0-----:R-:W-:-:S02]  /*3ab0*/  IADD3 R37, PT, PT, R61, R30, -R27 ;  /* 0x0000001e3d257210 */ /* 0x001fc40007ffe81b */
[----:B----4-:R-:W-:Y:S01]  /*3ac0*/  IADD3 R39, PT, PT, R61, R32, -R7 ;  /* 0x000000203d277210 */ /* 0x010fe20007ffe807 */
[C---:B--2---:R-:W-:Y:S01]  /*3ad0*/  FFMA R63, R36.reuse, UR26, R63 ;  /* 0x0000001a243f7c23 */ /* 0x044fe2000800003f */
[C---:B------:R-:W-:Y:S01]  /*3ae0*/  FFMA R66, R36.reuse, UR15, R42 ;  /* 0x0000000f24427c23 */ /* 0x040fe2000800002a */
[----:B-1----:R-:W-:Y:S01]  /*3af0*/  FFMA R65, R36, UR16, R65 ;  /* 0x0000001024417c23 */ /* 0x002fe20008000041 */
[----:B------:R-:W-:Y:S01]  /*3b00*/  IMAD.WIDE R36, R37, 0x4, R34 ;  /* 0x0000000425247825 */ /* 0x000fe200078e0222 */
[----:B------:R-:W0:Y:S05]  /*3b10*/  LDCU.128 UR12, c[0x3][0x200] ;  /* 0x00c04000ff0c77ac */ /* 0x000e2a0008000c00 */
[----:B------:R-:W2:Y:S01]  /*3b20*/  LDG.E R36, desc[UR8][R36.64] ;  /* 0x0000000824247981 */ /* 0x000ea2000c1e1900 */
[C---:B---3--:R-:W-:Y:S01]  /*3b30*/  FFMA R42, R38.reuse, UR27, R63 ;  /* 0x0000001b262a7c23 */ /* 0x048fe2000800003f */
[C---:B------:R-:W-:Y:S01]  /*3b40*/  FFMA R63, R38.reuse, UR20, R66 ;  /* 0x00000014263f7c23 */ /* 0x040fe20008000042 */
[----:B------:R-:W-:Y:S01]  /*3b50*/  FFMA R65, R38, UR17, R65 ;  /* 0x0000001126417c23 */ /* 0x000fe20008000041 */
[----:B------:R-:W-:Y:S01]  /*3b60*/  IMAD.WIDE R38, R39, 0x4, R34 ;  /* 0x0000000427267825 */ /* 0x000fe200078e0222 */
[----:B------:R-:W-:Y:S01]  /*3b70*/  IADD3 R69, PT, PT, R61, R48, -R25 ;  /* 0x000000303d457210 */ /* 0x000fe20007ffe819 */
[----:B------:R-:W1:Y:S04]  /*3b80*/  LDCU.128 UR24, c[0x3][0xd70] ;  /* 0x00c1ae00ff1877ac */ /* 0x000e680008000c00 */
[----:B------:R-:W3:Y:S01]  /*3b90*/  LDG.E R39, desc[UR8][R38.64] ;  /* 0x0000000826277981 */ /* 0x000ee2000c1e1900 */
[C---:B--2---:R-:W-:Y:S01]  /*3ba0*/  FFMA R66, R36.reuse, UR21, R63 ;  /* 0x0000001524427c23 */ /* 0x044fe2000800003f */
[C---:B0-----:R-:W-:Y:S01]  /*3bb0*/  FFMA R63, R36.reuse, UR12, R42 ;  /* 0x0000000c243f7c23 */ /* 0x041fe2000800002a */
[----:B------:R-:W-:Y:S01]  /*3bc0*/  FFMA R65, R36, UR18, R65 ;  /* 0x0000001224417c23 */ /* 0x000fe20008000041 */
[----:B------:R-:W-:Y:S01]  /*3bd0*/  IMAD.WIDE R36, R69, 0x4, R34 ;  /* 0x0000000445247825 */ /* 0x000fe200078e0222 */
[----:B------:R-:W-:-:S05]  /*3be0*/  IADD3 R69, PT, PT, R61, R46, -R23 ;  /* 0x0000002e3d457210 */ /* 0x000fca0007ffe817 */
[----:B------:R0:W2:Y:S01]  /*3bf0*/  LDG.E R36, desc[UR8][R36.64] ;  /* 0x0000000824247981 */ /* 0x0000a2000c1e1900 */
[C---:B---3--:R-:W-:Y:S01]  /*3c00*/  FFMA R42, R39.reuse, UR22, R66 ;  /* 0x00000016272a7c23 */ /* 0x048fe20008000042 */
[C---:B------:R-:W-:Y:S01]  /*3c10*/  FFMA R63, R39.reuse, UR13, R63 ;  /* 0x0000000d273f7c23 */ /* 0x040fe2000800003f */
[----:B------:R-:W-:Y:S01]  /*3c20*/  FFMA R65, R39, UR19, R65 ;  /* 0x0000001327417c23 */ /* 0x000fe20008000041 */
        /* <DEDUP_REMOVED lines=10> */
[----:B------:R-:W0:Y:S04]  /*3cd0*/  LDCU.128 UR20, c[0x3][0xd80] ;  /* 0x00c1b000ff1477ac */ /* 0x000e280008000c00 */
[----:B------:R-:W2:Y:S01]  /*3ce0*/  LDG.E R36, desc[UR8][R36.64] ;  /* 0x0000000824247981 */ /* 0x000ea2000c1e1900 */
[C---:B------:R-:W-:Y:S01]  /*3cf0*/  FFMA R42, R38.reuse, UR15, R63 ;  /* 0x0000000f262a7c23 */ /* 0x040fe2000800003f */
[C---:B-1----:R-:W-:Y:S01]  /*3d00*/  FFMA R63, R38.reuse, UR24, R66 ;  /* 0x00000018263f7c23 */ /* 0x042fe20008000042 */
        /* <DEDUP_REMOVED lines=23> */
[----:B------:R-:W1:Y:S04]  /*3e80*/  LDCU.128 UR24, c[0x3][0xd90] ;  /* 0x00c1b200ff1877ac */ /* 0x000e680008000c00 */
[----:B------:R-:W2:Y:S01]  /*3e90*/  LDG.E R36, desc[UR8][R36.64] ;  /* 0x0000000824247981 */ /* 0x000ea2000c1e1900 */
[C---:B------:R-:W-:Y:S01]  /*3ea0*/  FFMA R42, R38.reuse, UR15, R63 ;  /* 0x0000000f262a7c23 */ /* 0x040fe2000800003f */
[C---:B0-----:R-:W-:Y:S01]  /*3eb0*/  FFMA R63, R38.reuse, UR20, R66 ;  /* 0x00000014263f7c23 */ /* 0x041fe20008000042 */
        /* <DEDUP_REMOVED lines=84> */
[----:B------:R3:W4:Y:S02]  /*4400*/  LDG.E R38, desc[UR8][R38.64] ;  /* 0x0000000826267981 */ /* 0x000724000c1e1900 */
[----:B---3--:R-:W-:Y:S01]  /*4410*/  IADD3 R39, PT, PT, R61, R54, -R5 ;  /* 0x000000363d277210 */ /* 0x008fe20007ffe805 */
[C---:B--2---:R-:W-:Y:S01]  /*4420*/  FFMA R63, R36.reuse, UR25, R63 ;  /* 0x00000019243f7c23 */ /* 0x044fe2000800003f */
[C---:B-1----:R-:W-:Y:S01]  /*4430*/  FFMA R42, R36.reuse, UR12, R42 ;  /* 0x0000000c242a7c23 */ /* 0x042fe2000800002a */
[----:B------:R-:W-:Y:S01]  /*4440*/  FFMA R66, R36, UR18, R65 ;  /* 0x0000001224427c23 */ /* 0x000fe20008000041 */
[----:B------:R-:W-:Y:S01]  /*4450*/  IMAD.WIDE R36, R69, 0x4, R34 ;  /* 0x0000000445247825 */ /* 0x000fe200078e0222 */
[----:B------:R-:W-:-:S05]  /*4460*/  IADD3 R69, PT, PT, R61, R47, -R8 ;  /* 0x0000002f3d457210 */ /* 0x000fca0007ffe808 */
[----:B------:R-:W2:Y:S01]  /*4470*/  LDG.E R36, desc[UR8][R36.64] ;  /* 0x0000000824247981 */ /* 0x000ea2000c1e1900 */
[----:B------:R-:W-:-:S04]  /*4480*/  IMAD.WIDE R68, R69, 0x4, R34 ;  /* 0x0000000445447825 */ /* 0x000fc800078e0222 */
[C---:B----4-:R-:W-:Y:S01]  /*4490*/  FFMA R65, R38.reuse, UR26, R63 ;  /* 0x0000001a26417c23 */ /* 0x050fe2000800003f */
[C---:B------:R-:W-:Y:S01]  /*44a0*/  FFMA R42, R38.reuse, UR13, R42 ;  /* 0x0000000d262a7c23 */ /* 0x040fe2000800002a */
[----:B------:R-:W-:Y:S01]  /*44b0*/  FFMA R63, R38, UR19, R66 ;  /* 0x00000013263f7c23 */ /* 0x000fe20008000042 */
[----:B------:R-:W-:Y:S01]  /*44c0*/  IMAD.WIDE R38, R39, 0x4, R34 ;  /* 0x0000000427267825 */ /* 0x000fe200078e0222 */
[----:B------:R-:W1:Y:S01]  /*44d0*/  LDCU.128 UR16, c[0x3][0x1920] ;  /* 0x00c32400ff1077ac */ /* 0x000e620008000c00 */
[----:B------:R-:W3:Y:S04]  /*44e0*/  LDG.E R68, desc[UR8][R68.64] ;  /* 0x0000000844447981 */ /* 0x000ee8000c1e1900 */
[----:B------:R4:W4:Y:S01]  /*44f0*/  LDG.E R38, desc[UR8][R38.64] ;  /* 0x0000000826267981 */ /* 0x000922000c1e1900 */
[C---:B--2---:R-:W-:Y:S01]  /*4500*/  FFMA R65, R36.reuse, UR27, R65 ;  /* 0x0000001b24417c23 */ /* 0x044fe20008000041 */
[C---:B------:R-:W-:Y:S01]  /*4510*/  FFMA R37, R36.reuse, UR14, R42 ;  /* 0x0000000e24257c23 */ /* 0x040fe2000800002a */
[----:B-1----:R-:W-:Y:S01]  /*4520*/  FFMA R63, R36, UR16, R63 ;  /* 0x00000010243f7c23 */ /* 0x002fe2000800003f */
[----:B------:R-:W-:Y:S01]  /*4530*/  IADD3 R36, PT, PT, R50, -0x8, RZ ;  /* 0xfffffff832247810 */ /* 0x000fe20007ffe0ff */
[----:B------:R-:W1:Y:S03]  /*4540*/  LDCU.128 UR24, c[0x3][0x1940] ;  /* 0x00c32800ff1877ac */ /* 0x000e660008000c00 */
[----:B------:R-:W-:Y:S01]  /*4550*/  SHF.L.U32 R36, R36, 0x7, RZ ;  /* 0x0000000724247819 */ /* 0x000fe200000006ff */
[C---:B---3--:R-:W-:Y:S01]  /*4560*/  FFMA R37, R68.reuse, UR15, R37 ;  /* 0x0000000f44257c23 */ /* 0x048fe20008000025 */
[C---:B----4-:R-:W-:Y:S01]  /*4570*/  FFMA R39, R68.reuse, UR17, R63 ;  /* 0x0000001144277c23 */ /* 0x050fe2000800003f */
[----:B0-----:R-:W-:Y:S01]  /*4580*/  FFMA R65, R68, UR20, R65 ;  /* 0x0000001444417c23 */ /* 0x001fe20008000041 */
[----:B------:R-:W-:Y:S01]  /*4590*/  LOP3.LUT R61, R36, 0x3f80, RZ, 0xc0, !PT ;  /* 0x00003f80243d7812 */ /* 0x000fe200078ec0ff */
[C---:B------:R-:W-:Y:S01]  /*45a0*/  FFMA R63, R38.reuse, UR28, R37 ;  /* 0x0000001c263f7c23 */ /* 0x040fe20008000025 */
[----:B------:R-:W0:Y:S02]  /*45b0*/  LDCU.128 UR12, c[0x3][0x1930] ;  /* 0x00c32600ff0c77ac */ /* 0x000e240008000c00 */
[----:B------:R-:W-:Y:S01]  /*45c0*/  IADD3 R37, PT, PT, R61, R29, -R52 ;  /* 0x0000001d3d257210 */ /* 0x000fe20007ffe834 */
[C---:B------:R-:W-:Y:S01]  /*45d0*/  FFMA R42, R38.reuse, UR21, R65 ;  /* 0x00000015262a7c23 */ /* 0x040fe20008000041 */
[----:B------:R-:W-:-:S03]  /*45e0*/  FFMA R65, R38, UR18, R39 ;  /* 0x0000001226417c23 */ /* 0x000fc60008000027 */
        /* <DEDUP_REMOVED lines=11> */
[----:B------:R-:W2:Y:S02]  /*46a0*/  LDCU.128 UR16, c[0x3][0xdd0] ;  /* 0x00c1ba00ff1077ac */ /* 0x000ea40008000c00 */
[----:B---3--:R-:W-:-:S02]  /*46b0*/  FFMA R42, R39, UR23, R42 ;  /* 0x00000017272a7c23 */ /* 0x008fc4000800002a */
[----:B------:R-:W2:Y:S01]  /*46c0*/  LDG.E R37, desc[UR8][R36.64] ;  /* 0x0000000824257981 */ /* 0x000ea2000c1e1900 */
[C---:B------:R-:W-:Y:S01]  /*46d0*/  FFMA R63, R39.reuse, UR30, R63 ;  /* 0x0000001e273f7c23 */ /* 0x040fe2000800003f */
[----:B0-----:R-:W-:Y:S01]  /*46e0*/  FFMA R65, R39, UR12, R65 ;  /* 0x0000000c27417c23 */ /* 0x001fe20008000041 */
[----:B------:R-:W-:Y:S01]  /*46f0*/  IMAD.WIDE R38, R69, 0x4, R34 ;  /* 0x0000000445267825 */ /* 0x000fe200078e0222 */
[----:B------:R-:W0:Y:S05]  /*4700*/  LDCU.128 UR20, c[0x3][0x270] ;  /* 0x00c04e00ff1477ac */ /* 0x000e2a0008000c00 */
[----:B------:R-:W3:Y:S01]  /*4710*/  LDG.E R39, desc[UR8][R38.64] ;  /* 0x0000000826277981 */ /* 0x000ee2000c1e1900 */
[C---:B--2---:R-:W-:Y:S01]  /*4720*/  FFMA R42, R37.reuse, UR16, R42 ;  /* 0x00000010252a7c23 */ /* 0x044fe2000800002a */
[C---:B------:R-:W-:Y:S01]  /*4730*/  FFMA R63, R37.reuse, UR31, R63 ;  /* 0x0000001f253f7c23 */ /* 0x040fe2000800003f */
[----:B------:R-:W-:Y:S01]  /*4740*/  FFMA R65, R37, UR13, R65 ;  /* 0x0000000d25417c23 */ /* 0x000fe20008000041 */
[----:B------:R-:W-:Y:S01]  /*4750*/  IADD3 R37, PT, PT, R61, R48, -R25 ;  /* 0x000000303d257210 */ /* 0x000fe20007ffe819 */
[----:B------:R-:W2:Y:S04]  /*4760*/  LDCU.128 UR28, c[0x3][0xe30] ;  /* 0x00c1c600ff1c77ac */ /* 0x000ea80008000c00 */
[----:B------:R-:W-:-:S04]  /*4770*/  IMAD.WIDE R36, R37, 0x4, R34 ;  /* 0x0000000425247825 */ /* 0x000fc800078e0222 */
[C---:B---3--:R-:W-:Y:S01]  /*4780*/  FFMA R42, R39.reuse, UR17, R42 ;  /* 0x00000011272a7c23 */ /* 0x048fe2000800002a */
[C---:B0-----:R-:W-:Y:S01]  /*4790*/  FFMA R63, R39.reuse, UR20, R63 ;  /* 0x00000014273f7c23 */ /* 0x041fe2000800003f */
[----:B------:R-:W-:Y:S01]  /*47a0*/  FFMA R65, R39, UR14, R65 ;  /* 0x0000000e27417c23 */ /* 0x000fe20008000041 */
[----:B------:R-:W-:Y:S01]  /*47b0*/  IADD3 R39, PT, PT, R61, R46, -R23 ;  /* 0x0000002e3d277210 */ /* 0x000fe20007ffe817 */
[----:B------:R-:W3:Y:S04]  /*47c0*/  LDG.E R37, desc[UR8][R36.64] ;  /* 0x0000000824257981 */ /* 0x000ee8000c1e1900 */
        /* <DEDUP_REMOVED lines=8> */
[----:B------:R-:W0:Y:S04]  /*4850*/  LDCU.128 UR12, c[0x3][0xde0] ;  /* 0x00c1bc00ff0c77ac */ /* 0x000e280008000c00 */
[----:B------:R-:W0:Y:S01]  /*4860*/  LDG.E R37, desc[UR8][R36.64] ;  /* 0x0000000824257981 */ /* 0x000e22000c1e1900 */
[C---:B----4-:R-:W-:Y:S01]  /*4870*/  FFMA R42, R39.reuse, UR19, R42 ;  /* 0x00000013272a7c23 */ /* 0x050fe2000800002a */
[C---:B------:R-:W-:Y:S01]  /*4880*/  FFMA R63, R39.reuse, UR22, R63 ;  /* 0x00000016273f7c23 */ /* 0x040fe2000800003f */
[----:B-1----:R-:W-:Y:S01]  /*4890*/  FFMA R65, R39, UR24, R65 ;  /* 0x0000001827417c23 */ /* 0x002fe20008000041 */
[----:B------:R-:W-:Y:S01]  /*48a0*/  IMAD.WIDE R38, R69, 0x4, R34 ;  /* 0x0000000445267825 */ /* 0x000fe200078e0222 */
[----:B------:R-:W1:Y:S05]  /*48b0*/  LDCU.128 UR16, c[0x3][0x280] ;  /* 0x00c05000ff1077ac */ /* 0x000e6a0008000c00 */
[----:B------:R-:W3:Y:S01]  /*48c0*/  LDG.E R39, desc[UR8][R38.64] ;  /* 0x0000000826277981 */ /* 0x000ee2000c1e1900 */
[C---:B0-----:R-:W-:Y:S01]  /*48d0*/  FFMA R42, R37.reuse, UR12, R42 ;  /* 0x0000000c252a7c23 */ /* 0x041fe2000800002a */
[C---:B------:R-:W-:Y:S01]  /*48e0*/  FFMA R63, R37.reuse, UR23, R63 ;  /* 0x00000017253f7c23 */ /* 0x040fe2000800003f */
[----:B------:R-:W-:Y:S01]  /*48f0*/  FFMA R65, R37, UR25, R65 ;  /* 0x0000001925417c23 */ /* 0x000fe20008000041 */
[----:B------:R-:W-:Y:S01]  /*4900*/  IADD3 R37, PT, PT, R61, R22, -R40 ;  /* 0x000000163d257210 */ /* 0x000fe20007ffe828 */
[----:B------:R-:W0:Y:S04]  /*4910*/  LDCU.128 UR20, c[0x3][0x1950] ;  /* 0x00c32a00ff1477ac */ /* 0x000e280008000c00 */
[----:B------:R-:W-:-:S04]  /*4920*/  IMAD.WIDE R36, R37, 0x4, R34 ;  /* 0x0000000425247825 */ /* 0x000fc800078e0222 */
[C---:B---3--:R-:W-:Y:S01]  /*4930*/  FFMA R42, R39.reuse, UR13, R42 ;  /* 0x0000000d272a7c23 */ /* 0x048fe2000800002a */
[C---:B-1----:R-:W-:Y:S01]  /*4940*/  FFMA R63, R39.reuse, UR16, R63 ;  /* 0x00000010273f7c23 */ /* 0x042fe2000800003f */
        /* <DEDUP_REMOVED lines=12> */
[----:B------:R-:W3:Y:S01]  /*4a10*/  LDG.E R37, desc[UR8][R36.64] ;  /* 0x0000000824257981 */ /* 0x000ee2000c1e1900 */
[C---:B----4-:R-:W-:Y:S01]  /*4a20*/  FFMA R42, R39.reuse, UR15, R42 ;  /* 0x0000000f272a7c23 */ /* 0x050fe2000800002a */
[C---:B------:R-:W-:Y:S01]  /*4a30*/  FFMA R63, R39.reuse, UR18, R63 ;  /* 0x00000012273f7c23 */ /* 0x040fe2000800003f */
[----:B0-----:R-:W-:Y:S01]  /*4a40*/  FFMA R65, R39, UR20, R65 ;  /* 0x0000001427417c23 */ /* 0x001fe20008000041 */
[----:B------:R-:W-:Y:S01]  /*4a50*/  IMAD.WIDE R38, R69, 0x4, R34 ;  /* 0x0000000445267825 */ /* 0x000fe200078e0222 */
[----:B------:R-:W3:Y:S05]  /*4a60*/  LDCU.128 UR12, c[0x3][0xdf0] ;  /* 0x00c1be00ff0c77ac */ /* 0x000eea0008000c00 */
[----:B------:R-:W4:Y:S01]  /*4a70*/  LDG.E R39, desc[UR8][R38.64] ;  /* 0x0000000826277981 */ /* 0x000f22000c1e1900 */
[C---:B---3--:R-:W-:Y:S01]  /*4a80*/  FFMA R42, R37.reuse, UR12, R42 ;  /* 0x0000000c252a7c23 */ /* 0x048fe2000800002a */
[C---:B------:R-:W-:Y:S01]  /*4a90*/  FFMA R63, R37.reuse, UR19, R63 ;  /* 0x00000013253f7c23 */ /* 0x040fe2000800003f */
[----:B------:R-:W-:Y:S01]  /*4aa0*/  FFMA R65, R37, UR21, R65 ;  /* 0x0000001525417c23 */ /* 0x000fe20008000041 */
[----:B------:R-:W-:Y:S01]  /*4ab0*/  IADD3 R37, PT, PT, R61, R15, -R44 ;  /* 0x0000000f3d257210 */ /* 0x000fe20007ffe82c */
[----:B------:R-:W0:Y:S04]  /*4ac0*/  LDCU.128 UR16, c[0x3][0x1960] ;  /* 0x00c32c00ff1077ac */ /* 0x000e280008000c00 */
[----:B------:R-:W-:-:S04]  /*4ad0*/  IMAD.WIDE R36, R37, 0x4, R34 ;  /* 0x0000000425247825 */ /* 0x000fc800078e0222 */
[C---:B----4-:R-:W-:Y:S01]  /*4ae0*/  FFMA R42, R39.reuse, UR13, R42 ;  /* 0x0000000d272a7c23 */ /* 0x050fe2000800002a */
        /* <DEDUP_REMOVED lines=74> */
[----:B------:R-:W-:-:S05]  /*4f90*/  IADD3 R69, PT, PT, R61, R47, -R8 ;  /* 0x0000002f3d457210 */ /* 0x000fca0007ffe808 */
[----:B------:R-:W-:-:S06]  /*4fa0*/  IMAD.WIDE R68, R69, 0x4, R34 ;  /* 0x0000000445447825 */ /* 0x000fcc00078e0222 */
[----:B------:R-:W2:Y:S01]  /*4fb0*/  LDG.E R68, desc[UR8][R68.64] ;  /* 0x0000000844447981 */ /* 0x000ea2000c1e1900 */
        /* <DEDUP_REMOVED lines=13> */
[C---:B---3--:R-:W-:Y:S01]  /*5090*/  FFMA R65, R36.reuse, UR14, R65 ;  /* 0x0000000e24417c23 */ /* 0x048fe20008000041 */
[C---:B------:R-:W-:Y:S01]  /*50a0*/  FFMA R63, R36.reuse, UR25, R63 ;  /* 0x00000019243f7c23 */ /* 0x040fe2000800003f */
[----:B------:R-:W-:Y:S01]  /*50b0*/  FFMA R37, R36, UR23, R42 ;  /* 0x0000001724257c23 */ /* 0x000fe2000800002a */
[----:B------:R-:W-:Y:S01]  /*50c0*/  IADD3 R36, PT, PT, R50, -0x7, RZ ;  /* 0xfffffff932247810 */ /* 0x000fe20007ffe0ff */
[C---:B--2---:R-:W-:Y:S01]  /*50d0*/  FFMA R65, R68.reuse, UR15, R65 ;  /* 0x0000000f44417c23 */ /* 0x044fe20008000041 */
[C---:B------:R-:W-:Y:S01]  /*50e0*/  FFMA R63, R68.reuse, UR26, R63 ;  /* 0x0000001a443f7c23 */ /* 0x040fe2000800003f */
[----:B0-----:R-:W-:Y:S01]  /*50f0*/  FFMA R37, R68, UR16, R37 ;  /* 0x0000001044257c23 */ /* 0x001fe20008000025 */
[----:B------:R-:W-:Y:S01]  /*5100*/  SHF.L.U32 R36, R36, 0x7, RZ ;  /* 0x0000000724247819 */ /* 0x000fe200000006ff */
[----:B------:R-:W0:Y:S01]  /*5110*/  LDCU.128 UR12, c[0x3][0x2d0] ;  /* 0x00c05a00ff0c77ac */ /* 0x000e220008000c00 */
[----:B----4-:R-:W-:-:S02]  /*5120*/  FFMA R42, R38, UR27, R63 ;  /* 0x0000001b262a7c23 */ /* 0x010fc4000800003f */
[----:B------:R-:W-:Y:S01]  /*5130*/  LOP3.LUT R61, R36, 0x3f80, RZ, 0xc0, !PT ;  /* 0x00003f80243d7812 */ /* 0x000fe200078ec0ff */
[C---:B------:R-:W-:Y:S01]  /*5140*/  FFMA R63, R38.reuse, UR28, R65 ;  /* 0x0000001c263f7c23 */ /* 0x040fe20008000041 */
[----:B------:R-:W-:Y:S01]  /*5150*/  FFMA R65, R38, UR17, R37 ;  /* 0x0000001126417c23 */ /* 0x000fe20008000025 */
[----:B------:R-:W1:Y:S01]  /*5160*/  LDCU.128 UR20, c[0x3][0xe40] ;  /* 0x00c1c800ff1477ac */ /* 0x000e620008000c00 */
[----:B------:R-:W-:Y:S01]  /*5170*/  IADD3 R37, PT, PT, R61, R29, -R52 ;  /* 0x0000001d3d257210 */ /* 0x000fe20007ffe834 */
[----:B------:R-:W2:Y:S04]  /*5180*/  LDCU.128 UR24, c[0x3][0xe50] ;  /* 0x00c1ca00ff1877ac */ /* 0x000ea80008000c00 */
[----:B------:R-:W-:Y:S01]  /*5190*/  IMAD.WIDE R36, R37, 0x4, R34 ;  /* 0x0000000425247825 */ /* 0x000fe200078e0222 */
[----:B------:R-:W-:-:S05]  /*51a0*/  IADD3 R39, PT, PT, R61, R31, -R28 ;  /* 0x0000001f3d277210 */ /* 0x000fca0007ffe81c */
[----:B------:R-:W3:Y:S01]  /*51b0*/  LDG.E R36, desc[UR8][R36.64] ;  /* 0x0000000824247981 */ /* 0x000ee2000c1e1900 */
[----:B------:R-:W-:-:S06]  /*51c0*/  IMAD.WIDE R38, R39, 0x4, R34 ;  /* 0x0000000427267825 */ /* 0x000fcc00078e0222 */
[----:B------:R-:W4:Y:S01]  /*51d0*/  LDG.E R39, desc[UR8][R38.64] ;  /* 0x0000000826277981 */ /* 0x000f22000c1e1900 */
[----:B------:R-:W-:Y:S01]  /*51e0*/  IADD3 R69, PT, PT, R61, R30, -R27 ;  /* 0x0000001e3d457210 */ /* 0x000fe20007ffe81b */
[C---:B---3--:R-:W-:Y:S01]  /*51f0*/  FFMA R66, R36.reuse, UR29, R63 ;  /* 0x0000001d24427c23 */ /* 0x048fe2000800003f */
[C---:B0-----:R-:W-:Y:S01]  /*5200*/  FFMA R63, R36.reuse, UR12, R42 ;  /* 0x0000000c243f7c23 */ /* 0x041fe2000800002a */
[----:B------:R-:W-:Y:S02]  /*5210*/  FFMA R65, R36, UR18, R65 ;  /* 0x0000001224417c23 */ /* 0x000fe40008000041 */
[----:B------:R-:W-:Y:S01]  /*5220*/  IMAD.WIDE R36, R69, 0x4, R34 ;  /* 0x0000000445247825 */ /* 0x000fe200078e0222 */
[----:B------:R-:W-:-:S05]  /*5230*/  IADD3 R69, PT, PT, R61, R32, -R7 ;  /* 0x000000203d457210 */ /* 0x000fca0007ffe807 */
[----:B------:R0:W3:Y:S01]  /*5240*/  LDG.E R36, desc[UR8][R36.64] ;  /* 0x0000000824247981 */ /* 0x0000e2000c1e1900 */
[C---:B----4-:R-:W-:Y:S01]  /*5250*/  FFMA R42, R39.reuse, UR30, R66 ;  /* 0x0000001e272a7c23 */ /* 0x050fe20008000042 */
[C---:B------:R-:W-:Y:S01]  /*5260*/  FFMA R63, R39.reuse, UR13, R63 ;  /* 0x0000000d273f7c23 */ /* 0x040fe2000800003f */
[----:B------:R-:W-:Y:S01]  /*5270*/  FFMA R65, R39, UR19, R65 ;  /* 0x0000001327417c23 */ /* 0x000fe20008000041 */
[----:B------:R-:W-:Y:S01]  /*5280*/  IMAD.WIDE R38, R69, 0x4, R34 ;  /* 0x0000000445267825 */ /* 0x000fe200078e0222 */
[----:B------:R-:W4:Y:S05]  /*5290*/  LDCU.128 UR16, c[0x3][0x19a0] ;  /* 0x00c33400ff1077ac */ /* 0x000f2a0008000c00 */
[----:B------:R1:W2:Y:S01]  /*52a0*/  LDG.E R38, desc[UR8][R38.64] ;  /* 0x0000000826267981 */ /* 0x0002a2000c1e1900 */
[----:B0-----:R-:W-:-:S02]  /*52b0*/  IADD3 R37, PT, PT, R61, R48, -R25 ;  /* 0x000000303d257210 */ /* 0x001fc40007ffe819 */
[----:B-1----:R-:W-:Y:S01]  /*52c0*/  IADD3 R39, PT, PT, R61, R46, -R23 ;  /* 0x0000002e3d277210 */ /* 0x002fe20007ffe817 */
[C---:B---3--:R-:W-:Y:S01]  /*52d0*/  FFMA R63, R36.reuse, UR14, R63 ;  /* 0x0000000e243f7c23 */ /* 0x048fe2000800003f */
[C---:B------:R-:W-:Y:S01]  /*52e0*/  FFMA R66, R36.reuse, UR31, R42 ;  /* 0x0000001f24427c23 */ /* 0x040fe2000800002a */
[----:B----4-:R-:W-:Y:S01]  /*52f0*/  FFMA R65, R36, UR16, R65 ;  /* 0x0000001024417c23 */ /* 0x010fe20008000041 */
[----:B------:R-:W-:Y:S01]  /*5300*/  IMAD.WIDE R36, R37, 0x4, R34 ;  /* 0x0000000425247825 */ /* 0x000fe200078e0222 */
[----:B------:R-:W-:Y:S01]  /*5310*/  IADD3 R69, PT, PT, R61, R24, -R21 ;  /* 0x000000183d457210 */ /* 0x000fe20007ffe815 */
[----:B------:R-:W0:Y:S04]  /*5320*/  LDCU.128 UR28, c[0x3][0x410] ;  /* 0x00c08200ff1c77ac */ /* 0x000e280008000c00 */
[----:B------:R-:W3:Y:S01]  /*5330*/  LDG.E R36, desc[UR8][R36.64] ;  /* 0x0000000824247981 */ /* 0x000ee2000c1e1900 */
[C---:B--2---:R-:W-:Y:S01]  /*5340*/  FFMA R42, R38.reuse, UR15, R63 ;  /* 0x0000000f262a7c23 */ /* 0x044fe2000800003f */
[C---:B------:R-:W-:Y:S01]  /*5350*/  FFMA R63, R38.reuse, UR20, R66 ;  /* 0x00000014263f7c23 */ /* 0x040fe20008000042 */
[----:B------:R-:W-:Y:S01]  /*5360*/  FFMA R65, R38, UR17, R65 ;  /* 0x0000001126417c23 */ /* 0x000fe20008000041 */
[----:B------:R-:W-:Y:S01]  /*5370*/  IMAD.WIDE R38, R39, 0x4, R34 ;  /* 0x0000000427267825 */ /* 0x000fe200078e0222 */
[----:B------:R-:W1:Y:S05]  /*5380*/  LDCU.128 UR12, c[0x3][0x2e0] ;  /* 0x00c05c00ff0c77ac */ /* 0x000e6a0008000c00 */
[----:B------:R-:W2:Y:S01]  /*5390*/  LDG.E R39, desc[UR8][R38.64] ;  /* 0x0000000826277981 */ /* 0x000ea2000c1e1900 */
[C---:B---3--:R-:W-:Y:S01]  /*53a0*/  FFMA R66, R36.reuse, UR21, R63 ;  /* 0x0000001524427c23 */ /* 0x048fe2000800003f */
[C---:B-1----:R-:W-:Y:S01]  /*53b0*/  FFMA R63, R36.reuse, UR12, R42 ;  /* 0x0000000c243f7c23 */ /* 0x042fe2000800002a */
[----:B------:R-:W-:Y:S01]  /*53c0*/  FFMA R65, R36, UR18, R65 ;  /* 0x0000001224417c23 */ /* 0x000fe20008000041 */
[----:B------:R-:W-:Y:S01]  /*53d0*/  IMAD.WIDE R36, R69, 0x4, R34 ;  /* 0x0000000445247825 */ /* 0x000fe200078e0222 */
[----:B------:R-:W-:-:S05]  /*53e0*/  IADD3 R69, PT, PT, R61, R16, -R67 ;  /* 0x000000103d457210 */ /* 0x000fca0007ffe843 */
[----:B------:R1:W3:Y:S01]  /*53f0*/  LDG.E R36, desc[UR8][R36.64] ;  /* 0x0000000824247981 */ /* 0x0002e2000c1e1900 */
[C---:B--2---:R-:W-:Y:S01]  /*5400*/  FFMA R42, R39.reuse, UR22, R66 ;  /* 0x00000016272a7c23 */ /* 0x044fe20008000042 */
[C---:B------:R-:W-:Y:S01]  /*5410*/  FFMA R63, R39.reuse, UR13, R63 ;  /* 0x0000000d273f7c23 */ /* 0x040fe2000800003f */
[----:B------:R-:W-:Y:S01]  /*5420*/  FFMA R65, R39, UR19, R65 ;  /* 0x0000001327417c23 */ /* 0x000fe20008000041 */
[----:B------:R-:W-:Y:S01]  /*5430*/  IMAD.WIDE R38, R69, 0x4, R34 ;  /* 0x0000000445267825 */ /* 0x000fe200078e0222 */
[----:B------:R-:W2:Y:S05]  /*5440*/  LDCU.128 UR16, c[0x3][0x19b0] ;  /* 0x00c33600ff1077ac */ /* 0x000eaa0008000c00 */
[----:B------:R4:W2:Y:S01]  /*5450*/  LDG.E R38, desc[UR8][R38.64] ;  /* 0x0000000826267981 */ /* 0x0008a2000c1e1900 */
[----:B-1----:R-:W-:-:S02]  /*5460*/  IADD3 R37, PT, PT, R61, R22, -R40 ;  /* 0x000000163d257210 */ /* 0x002fc40007ffe828 */
[----:B----4-:R-:W-:Y:S01]  /*5470*/  IADD3 R39, PT, PT, R61, R14, -R45 ;  /* 0x0000000e3d277210 */ /* 0x010fe20007ffe82d */
[C---:B---3--:R-:W-:Y:S01]  /*5480*/  FFMA R63, R36.reuse, UR14, R63 ;  /* 0x0000000e243f7c23 */ /* 0x048fe2000800003f */
[C---:B------:R-:W-:Y:S01]  /*5490*/  FFMA R66, R36.reuse, UR23, R42 ;  /* 0x0000001724427c23 */ /* 0x040fe2000800002a */
[----:B--2---:R-:W-:Y:S01]  /*54a0*/  FFMA R65, R36, UR16, R65 ;  /* 0x0000001024417c23 */ /* 0x004fe20008000041 */
[----:B------:R-:W-:Y:S01]  /*54b0*/  IMAD.WIDE R36, R37, 0x4, R34 ;  /* 0x0000000425247825 */ /* 0x000fe200078e0222 */
[----:B------:R-:W-:Y:S01]  /*54c0*/  IADD3 R69, PT, PT, R61, R20, -R43 ;  /* 0x000000143d457210 */ /* 0x000fe20007ffe82b */
[----:B------:R-:W1:Y:S04]  /*54d0*/  LDCU.128 UR20, c[0x3][0xe60] ;  /* 0x00c1cc00ff1477ac */ /* 0x000e680008000c00 */
[----:B------:R-:W2:Y:S01]  /*54e0*/  LDG.E R36, desc[UR8][R36.64] ;  /* 0x0000000824247981 */ /* 0x000ea2000c1e1900 */
[C---:B------:R-:W-:Y:S01]  /*54f0*/  FFMA R42, R38.reuse, UR15, R63 ;  /* 0x0000000f262a7c23 */ /* 0x040fe2000800003f */
[C---:B------:R-:W-:Y:S01]  /*5500*/  FFMA R63, R38.reuse, UR24, R66 ;  /* 0x00000018263f7c23 */ /* 0x040fe20008000042 */
        /* <DEDUP_REMOVED lines=96> */
[----:B------:R4:W0:Y:S01]  /*5b10*/  LDG.E R38, desc[UR8][R38.64] ;  /* 0x0000000826267981 */ /* 0x000822000c1e1900 */
[----:B-1----:R-:W-:-:S02]  /*5b20*/  IADD3 R37, PT, PT, R61, R56, -R9 ;  /* 0x000000383d257210 */ /* 0x002fc40007ffe809 */
[----:B------:R-:W-:-:S05]  /*5b30*/  IADD3 R69, PT, PT, R61, R47, -R8 ;  /* 0x0000002f3d457210 */ /* 0x000fca0007ffe808 */
[----:B------:R-:W-:Y:S01]  /*5b40*/  IMAD.WIDE R68, R69, 0x4, R34 ;  /* 0x0000000445447825 */ /* 0x000fe200078e0222 */
[----:B----4-:R-:W-:-:S05]  /*5b50*/  IADD3 R39, PT, PT, R61, R54, -R5 ;  /* 0x000000363d277210 */ /* 0x010fca0007ffe805 */
[----:B------:R-:W4:Y:S01]  /*5b60*/  LDG.E R68, desc[UR8][R68.64] ;  /* 0x0000000844447981 */ /* 0x000f22000c1e1900 */
[C---:B--2---:R-:W-:Y:S01]  /*5b70*/  FFMA R63, R36.reuse, UR14, R63 ;  /* 0x0000000e243f7c23 */ /* 0x044fe2000800003f */
[C---:B------:R-:W-:Y:S01]  /*5b80*/  FFMA R42, R36.reuse, UR23, R42 ;  /* 0x00000017242a7c23 */ /* 0x040fe2000800002a */
[----:B---3--:R-:W-:Y:S01]  /*5b90*/  FFMA R66, R36, UR16, R65 ;  /* 0x0000001024427c23 */ /* 0x008fe20008000041 */
[----:B------:R-:W-:Y:S01]  /*5ba0*/  IMAD.WIDE R36, R37, 0x4, R34 ;  /* 0x0000000425247825 */ /* 0x000fe200078e0222 */
[----:B------:R-:W1:Y:S05]  /*5bb0*/  LDCU.128 UR20, c[0x3][0x1a00] ;  /* 0x00c34000ff1477ac */ /* 0x000e6a0008000c00 */
[----:B------:R-:W2:Y:S01]  /*5bc0*/  LDG.E R36, desc[UR8][R36.64] ;  /* 0x0000000824247981 */ /* 0x000ea2000c1e1900 */
[C---:B0-----:R-:W-:Y:S01]  /*5bd0*/  FFMA R65, R38.reuse, UR24, R42 ;  /* 0x0000001826417c23 */ /* 0x041fe2000800002a */
[C---:B------:R-:W-:Y:S01]  /*5be0*/  FFMA R63, R38.reuse, UR15, R63 ;  /* 0x0000000f263f7c23 */ /* 0x040fe2000800003f */
[----:B------:R-:W-:Y:S01]  /*5bf0*/  FFMA R42, R38, UR17, R66 ;  /* 0x00000011262a7c23 */ /* 0x000fe20008000042 */
[----:B------:R-:W-:Y:S01]  /*5c00*/  IMAD.WIDE R38, R39, 0x4, R34 ;  /* 0x0000000427267825 */ /* 0x000fe200078e0222 */
[----:B------:R-:W0:Y:S05]  /*5c10*/  LDCU.128 UR12, c[0x3][0x330] ;  /* 0x00c06600ff0c77ac */ /* 0x000e2a0008000c00 */
[----:B------:R-:W3:Y:S01]  /*5c20*/  LDG.E R38, desc[UR8][R38.64] ;  /* 0x0000000826267981 */ /* 0x000ee2000c1e1900 */
[C---:B--2---:R-:W-:Y:S01]  /*5c30*/  FFMA R65, R36.reuse, UR25, R65 ;  /* 0x0000001924417c23 */ /* 0x044fe20008000041 */
[C---:B0-----:R-:W-:Y:S01]  /*5c40*/  FFMA R63, R36.reuse, UR12, R63 ;  /* 0x0000000c243f7c23 */ /* 0x041fe2000800003f */
[----:B------:R-:W-:Y:S01]  /*5c50*/  FFMA R37, R36, UR18, R42 ;  /* 0x0000001224257c23 */ /* 0x000fe2000800002a */
[----:B------:R-:W-:Y:S01]  /*5c60*/  IADD3 R36, PT, PT, R50, -0x6, RZ ;  /* 0xfffffffa32247810 */ /* 0x000fe20007ffe0ff */
[----:B----4-:R-:W-:-:S03]  /*5c70*/  FFMA R65, R68, UR26, R65 ;  /* 0x0000001a44417c23 */ /* 0x010fc60008000041 */
[----:B------:R-:W-:Y:S01]  /*5c80*/  SHF.L.U32 R36, R36, 0x7, RZ ;  /* 0x0000000724247819 */ /* 0x000fe200000006ff */
[C---:B------:R-:W-:Y:S01]  /*5c90*/  FFMA R37, R68.reuse, UR19, R37 ;  /* 0x0000001344257c23 */ /* 0x040fe20008000025 */
[----:B------:R-:W-:Y:S01]  /*5ca0*/  FFMA R63, R68, UR13, R63 ;  /* 0x0000000d443f7c23 */ /* 0x000fe2000800003f */
[----:B---3--:R-:W-:Y:S01]  /*5cb0*/  FFMA R42, R38, UR27, R65 ;  /* 0x0000001b262a7c23 */ /* 0x008fe20008000041 */
[----:B------:R-:W-:Y:S01]  /*5cc0*/  LOP3.LUT R61, R36, 0x3f80, RZ, 0xc0, !PT ;  /* 0x00003f80243d7812 */ /* 0x000fe200078ec0ff */
[C---:B-1----:R-:W-:Y:S01]  /*5cd0*/  FFMA R65, R38.reuse, UR20, R37 ;  /* 0x0000001426417c23 */ /* 0x042fe20008000025 */
[----:B------:R-:W-:Y:S01]  /*5ce0*/  FFMA R63, R38, UR14, R63 ;  /* 0x0000000e263f7c23 */ /* 0x000fe2000800003f */
[----:B------:R-:W0:Y:S01]  /*5cf0*/  LDCU.128 UR16, c[0x3][0xea0] ;  /* 0x00c1d400ff1077ac */ /* 0x000e220008000c00 */
[C---:B------:R-:W-:Y:S02]  /*5d00*/  IADD3 R37, PT, PT, R61.reuse, R29, -R52 ;  /* 0x0000001d3d257210 */ /* 0x040fe40007ffe834 */
[----:B------:R-:W-:Y:S01]  /*5d10*/  IADD3 R39, PT, PT, R61, R31, -R28 ;  /* 0x0000001f3d277210 */ /* 0x000fe20007ffe81c */
[----:B------:R-:W1:Y:S02]  /*5d20*/  LDCU.128 UR24, c[0x3][0x340] ;  /* 0x00c06800ff1877ac */ /* 0x000e640008000c00 */
[----:B------:R-:W-:-:S04]  /*5d30*/  IMAD.WIDE R36, R37, 0x4, R34 ;  /* 0x0000000425247825 */ /* 0x000fc800078e0222 */
[----:B------:R-:W-:Y:S02]  /*5d40*/  IMAD.WIDE R38, R39, 0x4, R34 ;  /* 0x0000000427267825 */ /* 0x000fe400078e0222 */
[----:B------:R-:W0:Y:S04]  /*5d50*/  LDG.E R37, desc[UR8][R36.64] ;  /* 0x0000000824257981 */ /* 0x000e28000c1e1900 */
        /* <DEDUP_REMOVED lines=176> */
[C---:B0-----:R-:W-:Y:S01]  /*6860*/  FFMA R65, R68.reuse, UR24, R65 ;  /* 0x0000001844417c23 */ /* 0x041fe20008000041 */
[----:B------:R-:W-:-:S03]  /*6870*/  FFMA R69, R68, UR22, R63 ;  /* 0x0000001644457c23 */ /* 0x000fc6000800003f */
[----:B------:R-:W-:Y:S01]  /*6880*/  IMAD.WIDE R36, R37, 0x4, R34 ;  /* 0x0000000425247825 */ /* 0x000fe200078e0222 */
[----:B------:R-:W-:-:S03]  /*6890*/  IADD3 R39, PT, PT, R61, R31, -R28 ;  /* 0x0000001f3d277210 */ /* 0x000fc60007ffe81c */
[C---:B------:R-:W-:Y:S01]  /*68a0*/  FFMA R63, R38.reuse, UR25, R65 ;  /* 0x00000019263f7c23 */ /* 0x040fe20008000041 */
[----:B------:R-:W-:Y:S01]  /*68b0*/  FFMA R65, R38, UR23, R69 ;  /* 0x0000001726417c23 */ /* 0x000fe20008000045 */
[----:B------:R-:W0:Y:S01]  /*68c0*/  LDCU.128 UR20, c[0x3][0xf10] ;  /* 0x00c1e200ff1477ac */ /* 0x000e220008000c00 */
[----:B------:R2:W3:Y:S01]  /*68d0*/  LDG.E R36, desc[UR8][R36.64] ;  /* 0x0000000824247981 */ /* 0x0004e2000c1e1900 */
[----:B------:R-:W-:-:S06]  /*68e0*/  IMAD.WIDE R38, R39, 0x4, R34 ;  /* 0x0000000427267825 */ /* 0x000fcc00078e0222 */
[----:B------:R4:W3:Y:S01]  /*68f0*/  LDG.E R38, desc[UR8][R38.64] ;  /* 0x0000000826267981 */ /* 0x0008e2000c1e1900 */
[C---:B--2---:R-:W-:Y:S02]  /*6900*/  IADD3 R37, PT, PT, R61.reuse, R30, -R27 ;  /* 0x0000001e3d257210 */ /* 0x044fe40007ffe81b */
[----:B----4-:R-:W-:Y:S01]  /*6910*/  IADD3 R39, PT, PT, R61, R32, -R7 ;  /* 0x000000203d277210 */ /* 0x010fe20007ffe807 */
[C---:B---3--:R-:W-:Y:S01]  /*6920*/  FFMA R63, R36.reuse, UR26, R63 ;  /* 0x0000001a243f7c23 */ /* 0x048fe2000800003f */
[C---:B------:R-:W-:Y:S01]  /*6930*/  FFMA R66, R36.reuse, UR15, R42 ;  /* 0x0000000f24427c23 */ /* 0x040fe2000800002a */
[----:B-1----:R-:W-:Y:S01]  /*6940*/  FFMA R65, R36, UR16, R65 ;  /* 0x0000001024417c23 */ /* 0x002fe20008000041 */
[----:B------:R-:W-:Y:S01]  /*6950*/  IMAD.WIDE R36, R37, 0x4, R34 ;  /* 0x0000000425247825 */ /* 0x000fe200078e0222 */
[----:B------:R-:W1:Y:S03]  /*6960*/  LDCU.128 UR12, c[0x3][0x3b0] ;  /* 0x00c07600ff0c77ac */ /* 0x000e660008000c00 */
[----:B------:R-:W-:-:S02]  /*6970*/  FFMA R42, R38, UR27, R63 ;  /* 0x0000001b262a7c23 */ /* 0x000fc4000800003f */
[----:B------:R-:W2:Y:S01]  /*6980*/  LDG.E R36, desc[UR8][R36.64] ;  /* 0x0000000824247981 */ /* 0x000ea2000c1e1900 */
[C---:B0-----:R-:W-:Y:S01]  /*6990*/  FFMA R63, R38.reuse, UR20, R66 ;  /* 0x00000014263f7c23 */ /* 0x041fe20008000042 */
[----:B------:R-:W-:Y:S01]  /*69a0*/  FFMA R65, R38, UR17, R65 ;  /* 0x0000001126417c23 */ /* 0x000fe20008000041 */
[----:B------:R-:W-:Y:S01]  /*69b0*/  IMAD.WIDE R38, R39, 0x4, R34 ;  /* 0x0000000427267825 */ /* 0x000fe200078e0222 */
[----:B------:R-:W-:Y:S01]  /*69c0*/  IADD3 R69, PT, PT, R61, R48, -R25 ;  /* 0x000000303d457210 */ /* 0x000fe20007ffe819 */
[----:B------:R-:W0:Y:S04]  /*69d0*/  LDCU.128 UR24, c[0x3][0xf20] ;  /* 0x00c1e400ff1877ac */ /* 0x000e280008000c00 */
        /* <DEDUP_REMOVED lines=135> */
[----:B------:R3:W4:Y:S02]  /*7250*/  LDG.E R38, desc[UR8][R38.64] ;  /* 0x0000000826267981 */ /* 0x000724000c1e1900 */
[----:B---3--:R-:W-:Y:S01]  /*7260*/  IADD3 R39, PT, PT, R61, R54, -R5 ;  /* 0x000000363d277210 */ /* 0x008fe20007ffe805 */
[C---:B--2---:R-:W-:Y:S01]  /*7270*/  FFMA R63, R36.reuse, UR25, R63 ;  /* 0x00000019243f7c23 */ /* 0x044fe2000800003f */
[C---:B0-----:R-:W-:Y:S01]  /*7280*/  FFMA R42, R36.reuse, UR12, R42 ;  /* 0x0000000c242a7c23 */ /* 0x041fe2000800002a */
        /* <DEDUP_REMOVED lines=9> */
[----:B------:R-:W0:Y:S01]  /*7320*/  LDCU.128 UR16, c[0x3][0x1ad0] ;  /* 0x00c35a00ff1077ac */ /* 0x000e220008000c00 */
[----:B------:R-:W1:Y:S04]  /*7330*/  LDG.E R68, desc[UR8][R68.64] ;  /* 0x0000000844447981 */ /* 0x000e68000c1e1900 */
[----:B------:R-:W3:Y:S01]  /*7340*/  LDG.E R38, desc[UR8][R38.64] ;  /* 0x0000000826267981 */ /* 0x000ee2000c1e1900 */
[C---:B--2---:R-:W-:Y:S01]  /*7350*/  FFMA R65, R36.reuse, UR27, R65 ;  /* 0x0000001b24417c23 */ /* 0x044fe20008000041 */
[C---:B------:R-:W-:Y:S01]  /*7360*/  FFMA R63, R36.reuse, UR14, R63 ;  /* 0x0000000e243f7c23 */ /* 0x040fe2000800003f */
[----:B0-----:R-:W-:Y:S01]  /*7370*/  FFMA R37, R36, UR16, R42 ;  /* 0x0000001024257c23 */ /* 0x001fe2000800002a */
[----:B------:R-:W-:Y:S01]  /*7380*/  IADD3 R36, PT, PT, R50, -0x4, RZ ;  /* 0xfffffffc32247810 */ /* 0x000fe20007ffe0ff */
[----:B------:R-:W0:Y:S03]  /*7390*/  LDCU.128 UR24, c[0x3][0x1af0] ;  /* 0x00c35e00ff1877ac */ /* 0x000e260008000c00 */
[----:B------:R-:W-:Y:S01]  /*73a0*/  SHF.L.U32 R36, R36, 0x7, RZ ;  /* 0x0000000724247819 */ /* 0x000fe200000006ff */
[C---:B-1----:R-:W-:Y:S01]  /*73b0*/  FFMA R65, R68.reuse, UR20, R65 ;  /* 0x0000001444417c23 */ /* 0x042fe20008000041 */
[----:B------:R-:W-:-:S02]  /*73c0*/  FFMA R37, R68, UR17, R37 ;  /* 0x0000001144257c23 */ /* 0x000fc40008000025 */
[----:B------:R-:W-:Y:S01]  /*73d0*/  LOP3.LUT R61, R36, 0x3f80, RZ, 0xc0, !PT ;  /* 0x00003f80243d7812 */ /* 0x000fe200078ec0ff */
[C---:B---3--:R-:W-:Y:S01]  /*73e0*/  FFMA R42, R38.reuse, UR21, R65 ;  /* 0x00000015262a7c23 */ /* 0x048fe20008000041 */
[----:B------:R-:W-:Y:S02]  /*73f0*/  FFMA R65, R38, UR18, R37 ;  /* 0x0000001226417c23 */ /* 0x000fe40008000025 */
[C---:B------:R-:W-:Y:S01]  /*7400*/  IADD3 R37, PT, PT, R61.reuse, R29, -R52 ;  /* 0x0000001d3d257210 */ /* 0x040fe20007ffe834 */
[----:B------:R-:W-:Y:S01]  /*7410*/  FFMA R63, R68, UR15, R63 ;  /* 0x0000000f443f7c23 */ /* 0x000fe2000800003f */
[----:B------:R-:W-:Y:S01]  /*7420*/  IADD3 R39, PT, PT, R61, R31, -R28 ;  /* 0x0000001f3d277210 */ /* 0x000fe20007ffe81c */
[----:B------:R-:W1:Y:S02]  /*7430*/  LDCU.128 UR12, c[0x3][0x1ae0] ;  /* 0x00c35c00ff0c77ac */ /* 0x000e640008000c00 */
[----:B------:R-:W-:-:S04]  /*7440*/  IMAD.WIDE R36, R37, 0x4, R34 ;  /* 0x0000000425247825 */ /* 0x000fc800078e0222 */
[----:B------:R-:W-:Y:S02]  /*7450*/  FFMA R63, R38, UR28, R63 ;  /* 0x0000001c263f7c23 */ /* 0x000fe4000800003f */
        /* <DEDUP_REMOVED lines=13> */
[----:B-1----:R-:W-:Y:S01]  /*7530*/  FFMA R65, R39, UR12, R65 ;  /* 0x0000000c27417c23 */ /* 0x002fe20008000041 */
[----:B------:R-:W-:Y:S01]  /*7540*/  IMAD.WIDE R38, R69, 0x4, R34 ;  /* 0x0000000445267825 */ /* 0x000fe200078e0222 */
[----:B------:R-:W1:Y:S05]  /*7550*/  LDCU.128 UR20, c[0x3][0x420] ;  /* 0x00c08400ff1477ac */ /* 0x000e6a0008000c00 */
        /* <DEDUP_REMOVED lines=21> */
[----:B------:R-:W1:Y:S01]  /*76b0*/  LDG.E R37, desc[UR8][R36.64] ;  /* 0x0000000824257981 */ /* 0x000e62000c1e1900 */
[C---:B----4-:R-:W-:Y:S01]  /*76c0*/  FFMA R42, R39.reuse, UR19, R42 ;  /* 0x00000013272a7c23 */ /* 0x050fe2000800002a */
[C---:B------:R-:W-:Y:S01]  /*76d0*/  FFMA R63, R39.reuse, UR22, R63 ;  /* 0x00000016273f7c23 */ /* 0x040fe2000800003f */
[----:B0-----:R-:W-:Y:S01]  /*76e0*/  FFMA R65, R39, UR24, R65 ;  /* 0x0000001827417c23 */ /* 0x001fe20008000041 */
[----:B------:R-:W-:Y:S01]  /*76f0*/  IMAD.WIDE R38, R69, 0x4, R34 ;  /* 0x0000000445267825 */ /* 0x000fe200078e0222 */
[----:B------:R-:W0:Y:S05]  /*7700*/  LDCU.128 UR16, c[0x3][0x430] ;  /* 0x00c08600ff1077ac */ /* 0x000e2a0008000c00 */
[----:B------:R-:W3:Y:S01]  /*7710*/  LDG.E R39, desc[UR8][R38.64] ;  /* 0x0000000826277981 */ /* 0x000ee2000c1e1900 */
[C---:B-1----:R-:W-:Y:S01]  /*7720*/  FFMA R42, R37.reuse, UR12, R42 ;  /* 0x0000000c252a7c23 */ /* 0x042fe2000800002a */
[C---:B------:R-:W-:Y:S01]  /*7730*/  FFMA R63, R37.reuse, UR23, R63 ;  /* 0x00000017253f7c23 */ /* 0x040fe2000800003f */
[----:B------:R-:W-:Y:S01]  /*7740*/  FFMA R65, R37, UR25, R65 ;  /* 0x0000001925417c23 */ /* 0x000fe20008000041 */
[----:B------:R-:W-:Y:S01]  /*7750*/  IADD3 R37, PT, PT, R61, R22, -R40 ;  /* 0x000000163d257210 */ /* 0x000fe20007ffe828 */
[----:B------:R-:W1:Y:S04]  /*7760*/  LDCU.128 UR20, c[0x3][0x1b00] ;  /* 0x00c36000ff1477ac */ /* 0x000e680008000c00 */
        /* <DEDUP_REMOVED lines=15> */
[----:B------:R-:W3:Y:S01]  /*7860*/  LDG.E R37, desc[UR8][R36.64] ;  /* 0x0000000824257981 */ /* 0x000ee2000c1e1900 */
[C---:B----4-:R-:W-:Y:S01]  /*7870*/  FFMA R42, R39.reuse, UR15, R42 ;  /* 0x0000000f272a7c23 */ /* 0x050fe2000800002a */
[C---:B------:R-:W-:Y:S01]  /*7880*/  FFMA R63, R39.reuse, UR18, R63 ;  /* 0x00000012273f7c23 */ /* 0x040fe2000800003f */
[----:B-1----:R-:W-:Y:S01]  /*7890*/  FFMA R65, R39, UR20, R65 ;  /* 0x0000001427417c23 */ /* 0x002fe20008000041 */
[----:B------:R-:W-:Y:S01]  /*78a0*/  IMAD.WIDE R38, R69, 0x4, R34 ;  /* 0x0000000445267825 */ /* 0x000fe200078e0222 */
[----:B------:R-:W3:Y:S05]  /*78b0*/  LDCU.128 UR12, c[0x3][0xfa0] ;  /* 0x00c1f400ff0c77ac */ /* 0x000eea0008000c00 */
[----:B------:R-:W4:Y:S01]  /*78c0*/  LDG.E R39, desc[UR8][R38.64] ;  /* 0x0000000826277981 */ /* 0x000f22000c1e1900 */
[C---:B---3--:R-:W-:Y:S01]  /*78d0*/  FFMA R42, R37.reuse, UR12, R42 ;  /* 0x0000000c252a7c23 */ /* 0x048fe2000800002a */
[C---:B------:R-:W-:Y:S01]  /*78e0*/  FFMA R63, R37.reuse, UR19, R63 ;  /* 0x00000013253f7c23 */ /* 0x040fe2000800003f */
[----:B------:R-:W-:Y:S01]  /*78f0*/  FFMA R65, R37, UR21, R65 ;  /* 0x0000001525417c23 */ /* 0x000fe20008000041 */
[----:B------:R-:W-:Y:S01]  /*7900*/  IADD3 R37, PT, PT, R61, R15, -R44 ;  /* 0x0000000f3d257210 */ /* 0x000fe20007ffe82c */
[----:B------:R-:W1:Y:S04]  /*7910*/  LDCU.128 UR16, c[0x3][0x1b10] ;  /* 0x00c36200ff1077ac */ /* 0x000e680008000c00 */
[----:B------:R-:W-:-:S04]  /*7920*/  IMAD.WIDE R36, R37, 0x4, R34 ;  /* 0x0000000425247825 */ /* 0x000fc800078e0222 */
[C---:B----4-:R-:W-:Y:S01]  /*7930*/  FFMA R42, R39.reuse, UR13, R42 ;  /* 0x0000000d272a7c23 */ /* 0x050fe2000800002a */
        /* <DEDUP_REMOVED lines=96> */
[----:B-1----:R-:W-:Y:S01]  /*7f40*/  FFMA R37, R68, UR16, R37 ;  /* 0x0000001044257c23 */ /* 0x002fe20008000025 */
[----:B------:R-:W-:Y:S01]  /*7f50*/  SHF.L.U32 R36, R36, 0x7, RZ ;  /* 0x0000000724247819 */ /* 0x000fe200000006ff */
[----:B------:R-:W0:Y:S01]  /*7f60*/  LDCU.128 UR12, c[0x3][0x480] ;  /* 0x00c09000ff0c77ac */ /* 0x000e220008000c00 */
[----:B----4-:R-:W-:-:S02]  /*7f70*/  FFMA R42, R38, UR27, R63 ;  /* 0x0000001b262a7c23 */ /* 0x010fc4000800003f */
[----:B------:R-:W-:Y:S01]  /*7f80*/  LOP3.LUT R61, R36, 0x3f80, RZ, 0xc0, !PT ;  /* 0x00003f80243d7812 */ /* 0x000fe200078ec0ff */
[C---:B------:R-:W-:Y:S01]  /*7f90*/  FFMA R63, R38.reuse, UR28, R65 ;  /* 0x0000001c263f7c23 */ /* 0x040fe20008000041 */
[----:B------:R-:W-:Y:S01]  /*7fa0*/  FFMA R65, R38, UR17, R37 ;  /* 0x0000001126417c23 */ /* 0x000fe20008000025 */
[----:B------:R-:W1:Y:S01]  /*7fb0*/  LDCU.128 UR20, c[0x3][0xff0] ;  /* 0x00c1fe00ff1477ac */ /* 0x000e620008000c00 */
[C---:B------:R-:W-:Y:S02]  /*7fc0*/  IADD3 R37, PT, PT, R61.reuse, R29, -R52 ;  /* 0x0000001d3d257210 */ /* 0x040fe40007ffe834 */
[----:B------:R-:W-:Y:S01]  /*7fd0*/  IADD3 R39, PT, PT, R61, R31, -R28 ;  /* 0x0000001f3d277210 */ /* 0x000fe20007ffe81c */
[----:B------:R-:W2:Y:S02]  /*7fe0*/  LDCU.128 UR24, c[0x3][0x1000] ;  /* 0x00c20000ff1877ac */ /* 0x000ea40008000c00 */
[----:B------:R-:W-:-:S04]  /*7ff0*/  IMAD.WIDE R36, R37, 0x4, R34 ;  /* 0x0000000425247825 */ /* 0x000fc800078e0222 */
[----:B------:R-:W-:Y:S02]  /*8000*/  IMAD.WIDE R38, R39, 0x4, R34 ;  /* 0x0000000427267825 */ /* 0x000fe400078e0222 */
[----:B------:R-:W3:Y:S04]  /*8010*/  LDG.E R36, desc[UR8][R36.64] ;  /* 0x0000000824247981 */ /* 0x000ee8000c1e1900 */
[----:B------:R-:W4:Y:S01]  /*8020*/  LDG.E R39, desc[UR8][R38.64] ;  /* 0x0000000826277981 */ /* 0x000f22000c1e1900 */
[----:B------:R-:W-:Y:S01]  /*8030*/  IADD3 R69, PT, PT, R61, R30, -R27 ;  /* 0x0000001e3d457210 */ /* 0x000fe20007ffe81b */
[C---:B---3--:R-:W-:Y:S01]  /*8040*/  FFMA R66, R36.reuse, UR29, R63 ;  /* 0x0000001d24427c23 */ /* 0x048fe2000800003f */
[C---:B0-----:R-:W-:Y:S01]  /*8050*/  FFMA R63, R36.reuse, UR12, R42 ;  /* 0x0000000c243f7c23 */ /* 0x041fe2000800002a */
[----:B------:R-:W-:-:S02]  /*8060*/  FFMA R65, R36, UR18, R65 ;  /* 0x0000001224417c23 */ /* 0x000fc40008000041 */
[----:B------:R-:W-:Y:S01]  /*8070*/  IMAD.WIDE R36, R69, 0x4, R34 ;  /* 0x0000000445247825 */ /* 0x000fe200078e0222 */
[----:B------:R-:W-:-:S03]  /*8080*/  IADD3 R69, PT, PT, R61, R32, -R7 ;  /* 0x000000203d457210 */ /* 0x000fc60007ffe807 */
[C---:B----4-:R-:W-:Y:S01]  /*8090*/  FFMA R42, R39.reuse, UR30, R66 ;  /* 0x0000001e272a7c23 */ /* 0x050fe20008000042 */
[C---:B------:R-:W-:Y:S01]  /*80a0*/  FFMA R63, R39.reuse, UR13, R63 ;  /* 0x0000000d273f7c23 */ /* 0x040fe2000800003f */
[----:B------:R-:W-:Y:S01]  /*80b0*/  FFMA R65, R39, UR19, R65 ;  /* 0x0000001327417c23 */ /* 0x000fe20008000041 */
[----:B------:R-:W0:Y:S01]  /*80c0*/  LDCU.128 UR16, c[0x3][0x1b50] ;  /* 0x00c36a00ff1077ac */ /* 0x000e220008000c00 */
[----:B------:R3:W4:Y:S01]  /*80d0*/  LDG.E R36, desc[UR8][R36.64] ;  /* 0x0000000824247981 */ /* 0x000722000c1e1900 */
[----:B------:R-:W-:-:S06]  /*80e0*/  IMAD.WIDE R38, R69, 0x4, R34 ;  /* 0x0000000445267825 */ /* 0x000fcc00078e0222 */
[----:B------:R1:W2:Y:S01]  /*80f0*/  LDG.E R38, desc[UR8][R38.64] ;  /* 0x0000000826267981 */ /* 0x0002a2000c1e1900 */
[C---:B---3--:R-:W-:Y:S02]  /*8100*/  IADD3 R37, PT, PT, R61.reuse, R48, -R25 ;  /* 0x000000303d257210 */ /* 0x048fe40007ffe819 */
[----:B-1----:R-:W-:Y:S01]  /*8110*/  IADD3 R39, PT, PT, R61, R46, -R23 ;  /* 0x0000002e3d277210 */ /* 0x002fe20007ffe817 */
[C---:B----4-:R-:W-:Y:S01]  /*8120*/  FFMA R63, R36.reuse, UR14, R63 ;  /* 0x0000000e243f7c23 */ /* 0x050fe2000800003f */
[C---:B------:R-:W-:Y:S01]  /*8130*/  FFMA R66, R36.reuse, UR31, R42 ;  /* 0x0000001f24427c23 */ /* 0x040fe2000800002a */
[----:B0-----:R-:W-:Y:S01]  /*8140*/  FFMA R65, R36, UR16, R65 ;  /* 0x0000001024417c23 */ /* 0x001fe20008000041 */
[----:B------:R-:W-:Y:S01]  /*8150*/  IMAD.WIDE R36, R37, 0x4, R34 ;  /* 0x0000000425247825 */ /* 0x000fe200078e0222 */
[----:B------:R-:W-:Y:S01]  /*8160*/  IADD3 R69, PT, PT, R61, R24, -R21 ;  /* 0x000000183d457210 */ /* 0x000fe20007ffe815 */
[----:B------:R-:W0:Y:S02]  /*8170*/  LDCU.128 UR28, c[0x3][0x5c0] ;  /* 0x00c0b800ff1c77ac */ /* 0x000e240008000c00 */
[C---:B--2---:R-:W-:Y:S01]  /*8180*/  FFMA R42, R38.reuse, UR15, R63 ;  /* 0x0000000f262a7c23 */ /* 0x044fe2000800003f */
[C---:B------:R-:W-:Y:S01]  /*8190*/  FFMA R63, R38.reuse, UR20, R66 ;  /* 0x00000014263f7c23 */ /* 0x040fe20008000042 */
        /* <DEDUP_REMOVED lines=153> */
[----:B------:R-:W-:-:S05]  /*8b30*/  IADD3 R37, PT, PT, R61, R29, -R52 ;  /* 0x0000001d3d257210 */ /* 0x000fca0007ffe834 */
[----:B------:R-:W-:Y:S01]  /*8b40*/  IMAD.WIDE R36, R37, 0x4, R34 ;  /* 0x0000000425247825 */ /* 0x000fe200078e0222 */
[----:B------:R-:W-:-:S03]  /*8b50*/  IADD3 R39, PT, PT, R61, R31, -R28 ;  /* 0x0000001f3d277210 */ /* 0x000fc60007ffe81c */
[C---:B------:R-:W-:Y:S02]  /*8b60*/  FFMA R42, R38.reuse, UR27, R65 ;  /* 0x0000001b262a7c23 */ /* 0x040fe40008000041 */
[----:B------:R-:W0:Y:S01]  /*8b70*/  LDG.E R37, desc[UR8][R36.64] ;  /* 0x0000000824257981 */ /* 0x000e22000c1e1900 */
[----:B-1----:R-:W-:Y:S01]  /*8b80*/  FFMA R65, R38, UR20, R69 ;  /* 0x0000001426417c23 */ /* 0x002fe20008000045 */
[----:B------:R-:W-:Y:S01]  /*8b90*/  IMAD.WIDE R38, R39, 0x4, R34 ;  /* 0x0000000427267825 */ /* 0x000fe200078e0222 */
[----:B------:R-:W1:Y:S05]  /*8ba0*/  LDCU.128 UR24, c[0x3][0x4f0] ;  /* 0x00c09e00ff1877ac */ /* 0x000e6a0008000c00 */
[----:B------:R-:W2:Y:S01]  /*8bb0*/  LDG.E R39, desc[UR8][R38.64] ;  /* 0x0000000826277981 */ /* 0x000ea2000c1e1900 */
[C---:B0-----:R-:W-:Y:S01]  /*8bc0*/  FFMA R42, R37.reuse, UR16, R42 ;  /* 0x00000010252a7c23 */ /* 0x041fe2000800002a */
[C---:B------:R-:W-:Y:S01]  /*8bd0*/  FFMA R63, R37.reuse, UR15, R63 ;  /* 0x0000000f253f7c23 */ /* 0x040fe2000800003f */
[----:B------:R-:W-:Y:S01]  /*8be0*/  FFMA R65, R37, UR21, R65 ;  /* 0x0000001525417c23 */ /* 0x000fe20008000041 */
[----:B------:R-:W-:Y:S01]  /*8bf0*/  IADD3 R37, PT, PT, R61, R30, -R27 ;  /* 0x0000001e3d257210 */ /* 0x000fe20007ffe81b */
[----:B------:R-:W0:Y:S04]  /*8c00*/  LDCU.128 UR12, c[0x3][0x1bc0] ;  /* 0x00c37800ff0c77ac */ /* 0x000e280008000c00 */
[----:B------:R-:W-:-:S04]  /*8c10*/  IMAD.WIDE R36, R37, 0x4, R34 ;  /* 0x0000000425247825 */ /* 0x000fc800078e0222 */
[C---:B--2---:R-:W-:Y:S01]  /*8c20*/  FFMA R42, R39.reuse, UR17, R42 ;  /* 0x00000011272a7c23 */ /* 0x044fe2000800002a */
[C---:B-1----:R-:W-:Y:S01]  /*8c30*/  FFMA R63, R39.reuse, UR24, R63 ;  /* 0x00000018273f7c23 */ /* 0x042fe2000800003f */
[----:B------:R-:W-:Y:S01]  /*8c40*/  FFMA R65, R39, UR22, R65 ;  /* 0x0000001627417c23 */ /* 0x000fe20008000041 */
[----:B------:R-:W-:Y:S01]  /*8c50*/  IADD3 R39, PT, PT, R61, R32, -R7 ;  /* 0x000000203d277210 */ /* 0x000fe20007ffe807 */
[----:B------:R-:W2:Y:S04]  /*8c60*/  LDG.E R37, desc[UR8][R36.64] ;  /* 0x0000000824257981 */ /* 0x000ea8000c1e1900 */
        /* <DEDUP_REMOVED lines=8> */
[----:B------:R-:W1:Y:S04]  /*8cf0*/  LDCU.128 UR20, c[0x3][0x500] ;  /* 0x00c0a000ff1477ac */ /* 0x000e680008000c00 */
[----:B------:R-:W2:Y:S01]  /*8d00*/  LDG.E R37, desc[UR8][R36.64] ;  /* 0x0000000824257981 */ /* 0x000ea2000c1e1900 */
[C---:B---3--:R-:W-:Y:S01]  /*8d10*/  FFMA R42, R39.reuse, UR19, R42 ;  /* 0x00000013272a7c23 */ /* 0x048fe2000800002a */
[C---:B------:R-:W-:Y:S01]  /*8d20*/  FFMA R63, R39.reuse, UR26, R63 ;  /* 0x0000001a273f7c23 */ /* 0x040fe2000800003f */
[----:B0-----:R-:W-:Y:S01]  /*8d30*/  FFMA R65, R39, UR12, R65 ;  /* 0x0000000c27417c23 */ /* 0x001fe20008000041 */
[----:B------:R-:W-:Y:S01]  /*8d40*/  IMAD.WIDE R38, R69, 0x4, R34 ;  /* 0x0000000445267825 */ /* 0x000fe200078e0222 */
[----:B------:R-:W2:Y:S05]  /*8d50*/  LDCU.128 UR16, c[0x3][0x1060] ;  /* 0x00c20c00ff1077ac */ /* 0x000eaa0008000c00 */
[----:B------:R-:W3:Y:S01]  /*8d60*/  LDG.E R39, desc[UR8][R38.64] ;  /* 0x0000000826277981 */ /* 0x000ee2000c1e1900 */
[C---:B--2---:R-:W-:Y:S01]  /*8d70*/  FFMA R42, R37.reuse, UR16, R42 ;  /* 0x00000010252a7c23 */ /* 0x044fe2000800002a */
        /* <DEDUP_REMOVED lines=19> */
[----:B------:R-:W1:Y:S01]  /*8eb0*/  LDG.E R37, desc[UR8][R36.64] ;  /* 0x0000000824257981 */ /* 0x000e62000c1e1900 */
[C---:B---3--:R-:W-:Y:S01]  /*8ec0*/  FFMA R42, R39.reuse, UR19, R42 ;  /* 0x00000013272a7c23 */ /* 0x048fe2000800002a */
[C---:B------:R-:W-:Y:S01]  /*8ed0*/  FFMA R63, R39.reuse, UR22, R63 ;  /* 0x00000016273f7c23 */ /* 0x040fe2000800003f */
[----:B0-----:R-:W-:Y:S01]  /*8ee0*/  FFMA R65, R39, UR24, R65 ;  /* 0x0000001827417c23 */ /* 0x001fe20008000041 */
[----:B------:R-:W-:Y:S01]  /*8ef0*/  IMAD.WIDE R38, R69, 0x4, R34 ;  /* 0x0000000445267825 */ /* 0x000fe200078e0222 */
[----:B------:R-:W0:Y:S05]  /*8f00*/  LDCU.128 UR16, c[0x3][0x510] ;  /* 0x00c0a200ff1077ac */ /* 0x000e2a0008000c00 */
[----:B------:R-:W2:Y:S01]  /*8f10*/  LDG.E R39, desc[UR8][R38.64] ;  /* 0x0000000826277981 */ /* 0x000ea2000c1e1900 */
[C---:B-1----:R-:W-:Y:S01]  /*8f20*/  FFMA R42, R37.reuse, UR12, R42 ;  /* 0x0000000c252a7c23 */ /* 0x042fe2000800002a */
[C---:B------:R-:W-:Y:S01]  /*8f30*/  FFMA R63, R37.reuse, UR23, R63 ;  /* 0x00000017253f7c23 */ /* 0x040fe2000800003f */
[----:B------:R-:W-:Y:S01]  /*8f40*/  FFMA R65, R37, UR25, R65 ;  /* 0x0000001925417c23 */ /* 0x000fe20008000041 */
[----:B------:R-:W-:Y:S01]  /*8f50*/  IADD3 R37, PT, PT, R61, R20, -R43 ;  /* 0x000000143d257210 */ /* 0x000fe20007ffe82b */
[----:B------:R-:W1:Y:S04]  /*8f60*/  LDCU.128 UR20, c[0x3][0x1be0] ;  /* 0x00c37c00ff1477ac */ /* 0x000e680008000c00 */
[----:B------:R-:W-:-:S04]  /*8f70*/  IMAD.WIDE R36, R37, 0x4, R34 ;  /* 0x0000000425247825 */ /* 0x000fc800078e0222 */
[C---:B--2---:R-:W-:Y:S01]  /*8f80*/  FFMA R42, R39.reuse, UR13, R42 ;  /* 0x0000000d272a7c23 */ /* 0x044fe2000800002a */
[C---:B0-----:R-:W-:Y:S01]  /*8f90*/  FFMA R63, R39.reuse, UR16, R63 ;  /* 0x00000010273f7c23 */ /* 0x041fe2000800003f */
        /* <DEDUP_REMOVED lines=11> */
[----:B------:R-:W0:Y:S04]  /*9050*/  LDCU.128 UR24, c[0x3][0x520] ;  /* 0x00c0a400ff1877ac */ /* 0x000e280008000c00 */
[----:B------:R-:W2:Y:S01]  /*9060*/  LDG.E R37, desc[UR8][R36.64] ;  /* 0x0000000824257981 */ /* 0x000ea2000c1e1900 */
[C---:B---3--:R-:W-:Y:S01]  /*9070*/  FFMA R42, R39.reuse, UR15, R42 ;  /* 0x0000000f272a7c23 */ /* 0x048fe2000800002a */
[C---:B------:R-:W-:Y:S01]  /*9080*/  FFMA R63, R39.reuse, UR18, R63 ;  /* 0x00000012273f7c23 */ /* 0x040fe2000800003f */
[----:B-1----:R-:W-:Y:S01]  /*9090*/  FFMA R65, R39, UR20, R65 ;  /* 0x0000001427417c23 */ /* 0x002fe20008000041 */
[----:B------:R-:W-:Y:S01]  /*90a0*/  IMAD.WIDE R38, R69, 0x4, R34 ;  /* 0x0000000445267825 */ /* 0x000fe200078e0222 */
[----:B------:R-:W2:Y:S05]  /*90b0*/  LDCU.128 UR12, c[0x3][0x1080] ;  /* 0x00c21000ff0c77ac */ /* 0x000eaa0008000c00 */
[----:B------:R-:W3:Y:S01]  /*90c0*/  LDG.E R39, desc[UR8][R38.64] ;  /* 0x0000000826277981 */ /* 0x000ee2000c1e1900 */
[C---:B--2---:R-:W-:Y:S01]  /*90d0*/  FFMA R42, R37.reuse, UR12, R42 ;  /* 0x0000000c252a7c23 */ /* 0x044fe2000800002a */
        /* <DEDUP_REMOVED lines=77> */
[----:B------:R-:W-:Y:S01]  /*95b0*/  IADD3 R39, PT, PT, R61, R54, -R5 ;  /* 0x000000363d277210 */ /* 0x000fe20007ffe805 */
[--C-:B------:R-:W-:Y:S01]  /*95c0*/  IMAD.WIDE R68, R69, 0x4, R34.reuse ;  /* 0x0000000445447825 */ /* 0x100fe200078e0222 */
[----:B------:R-:W1:Y:S03]  /*95d0*/  LDCU.128 UR12, c[0x3][0x10b0] ;  /* 0x00c21600ff0c77ac */ /* 0x000e660008000c00 */
[----:B------:R-:W-:-:S02]  /*95e0*/  IMAD.WIDE R38, R39, 0x4, R34 ;  /* 0x0000000427267825 */ /* 0x000fc400078e0222 */
[----:B------:R-:W3:Y:S04]  /*95f0*/  LDG.E R68, desc[UR8][R68.64] ;  /* 0x0000000844447981 */ /* 0x000ee8000c1e1900 */
[----:B------:R4:W4:Y:S01]  /*9600*/  LDG.E R38, desc[UR8][R38.64] ;  /* 0x0000000826267981 */ /* 0x000922000c1e1900 */
[C---:B--2---:R-:W-:Y:S01]  /*9610*/  FFMA R65, R36.reuse, UR19, R65 ;  /* 0x0000001324417c23 */ /* 0x044fe20008000041 */
[C---:B-1----:R-:W-:Y:S01]  /*9620*/  FFMA R63, R36.reuse, UR12, R63 ;  /* 0x0000000c243f7c23 */ /* 0x042fe2000800003f */
[----:B------:R-:W-:Y:S01]  /*9630*/  FFMA R37, R36, UR21, R42 ;  /* 0x0000001524257c23 */ /* 0x000fe2000800002a */
[----:B------:R-:W-:Y:S01]  /*9640*/  IADD3 R36, PT, PT, R50, -0x1, RZ ;  /* 0xffffffff32247810 */ /* 0x000fe20007ffe0ff */
[----:B------:R-:W1:Y:S03]  /*9650*/  LDCU.128 UR16, c[0x3][0x1c20] ;  /* 0x00c38400ff1077ac */ /* 0x000e660008000c00 */
[----:B------:R-:W-:-:S04]  /*9660*/  SHF.L.U32 R36, R36, 0x7, RZ ;  /* 0x0000000724247819 */ /* 0x000fc800000006ff */
[----:B------:R-:W-:Y:S01]  /*9670*/  LOP3.LUT R61, R36, 0x3f80, RZ, 0xc0, !PT ;  /* 0x00003f80243d7812 */ /* 0x000fe200078ec0ff */
[C---:B---3--:R-:W-:Y:S01]  /*9680*/  FFMA R42, R68.reuse, UR13, R63 ;  /* 0x0000000d442a7c23 */ /* 0x048fe2000800003f */
[C---:B0-----:R-:W-:Y:S01]  /*9690*/  FFMA R63, R68.reuse, UR24, R65 ;  /* 0x00000018443f7c23 */ /* 0x041fe20008000041 */
[----:B------:R-:W-:Y:S01]  /*96a0*/  FFMA R37, R68, UR22, R37 ;  /* 0x0000001644257c23 */ /* 0x000fe20008000025 */
[C---:B----4-:R-:W-:Y:S01]  /*96b0*/  IADD3 R39, PT, PT, R61.reuse, R29, -R52 ;  /* 0x0000001d3d277210 */ /* 0x050fe20007ffe834 */
[C---:B------:R-:W-:Y:S01]  /*96c0*/  FFMA R42, R38.reuse, UR14, R42 ;  /* 0x0000000e262a7c23 */ /* 0x040fe2000800002a */
[C---:B------:R-:W-:Y:S01]  /*96d0*/  FFMA R63, R38.reuse, UR25, R63 ;  /* 0x00000019263f7c23 */ /* 0x040fe2000800003f */
[----:B------:R-:W-:Y:S01]  /*96e0*/  FFMA R65, R38, UR23, R37 ;  /* 0x0000001726417c23 */ /* 0x000fe20008000025 */
[----:B------:R-:W-:Y:S01]  /*96f0*/  IADD3 R37, PT, PT, R61, R31, -R28 ;  /* 0x0000001f3d257210 */ /* 0x000fe20007ffe81c */
[--C-:B------:R-:W-:Y:S01]  /*9700*/  IMAD.WIDE R38, R39, 0x4, R34.reuse ;  /* 0x0000000427267825 */ /* 0x100fe200078e0222 */
[----:B------:R-:W0:Y:S03]  /*9710*/  LDCU.128 UR20, c[0x3][0x10c0] ;  /* 0x00c21800ff1477ac */ /* 0x000e260008000c00 */
[----:B------:R-:W-:-:S02]  /*9720*/  IMAD.WIDE R36, R37, 0x4, R34 ;  /* 0x0000000425247825 */ /* 0x000fc400078e0222 */
[----:B------:R2:W3:Y:S04]  /*9730*/  LDG.E R38, desc[UR8][R38.64] ;  /* 0x0000000826267981 */ /* 0x0004e8000c1e1900 */
[----:B------:R4:W3:Y:S01]  /*9740*/  LDG.E R36, desc[UR8][R36.64] ;  /* 0x0000000824247981 */ /* 0x0008e2000c1e1900 */
[C---:B--2---:R-:W-:Y:S02]  /*9750*/  IADD3 R39, PT, PT, R61.reuse, R30, -R27 ;  /* 0x0000001e3d277210 */ /* 0x044fe40007ffe81b */
[----:B----4-:R-:W-:Y:S01]  /*9760*/  IADD3 R37, PT, PT, R61, R32, -R7 ;  /* 0x000000203d257210 */ /* 0x010fe20007ffe807 */
[C---:B---3--:R-:W-:Y:S01]  /*9770*/  FFMA R63, R38.reuse, UR26, R63 ;  /* 0x0000001a263f7c23 */ /* 0x048fe2000800003f */
[C---:B------:R-:W-:Y:S01]  /*9780*/  FFMA R66, R38.reuse, UR15, R42 ;  /* 0x0000000f26427c23 */ /* 0x040fe2000800002a */
[----:B-1----:R-:W-:Y:S01]  /*9790*/  FFMA R65, R38, UR16, R65 ;  /* 0x0000001026417c23 */ /* 0x002fe20008000041 */
[----:B------:R-:W-:-:S04]  /*97a0*/  IMAD.WIDE R38, R39, 0x4, R34 ;  /* 0x0000000427267825 */ /* 0x000fc800078e0222 */
[C---:B------:R-:W-:Y:S01]  /*97b0*/  FFMA R42, R36.reuse, UR27, R63 ;  /* 0x0000001b242a7c23 */ /* 0x040fe2000800003f */
[C---:B0-----:R-:W-:Y:S01]  /*97c0*/  FFMA R63, R36.reuse, UR20, R66 ;  /* 0x00000014243f7c23 */ /* 0x041fe20008000042 */
[----:B------:R-:W-:Y:S01]  /*97d0*/  FFMA R65, R36, UR17, R65 ;  /* 0x0000001124417c23 */ /* 0x000fe20008000041 */
[----:B------:R-:W-:Y:S01]  /*97e0*/  IMAD.WIDE R36, R37, 0x4, R34 ;  /* 0x0000000425247825 */ /* 0x000fe200078e0222 */
[----:B------:R-:W0:Y:S01]  /*97f0*/  LDCU.128 UR12, c[0x3][0x560] ;  /* 0x00c0ac00ff0c77ac */ /* 0x000e220008000c00 */
[----:B------:R-:W2:Y:S01]  /*9800*/  LDG.E R38, desc[UR8][R38.64] ;  /* 0x0000000826267981 */ /* 0x000ea2000c1e1900 */
[----:B------:R-:W-:Y:S01]  /*9810*/  IADD3 R69, PT, PT, R61, R48, -R25 ;  /* 0x000000303d457210 */ /* 0x000fe20007ffe819 */
[----:B------:R-:W1:Y:S02]  /*9820*/  LDCU.128 UR24, c[0x3][0x10d0] ;  /* 0x00c21a00ff1877ac */ /* 0x000e640008000c00 */
        /* <DEDUP_REMOVED lines=17> */
[----:B0-----:R-:W-:Y:S01]  /*9940*/  FFMA R65, R38, UR16, R65 ;  /* 0x0000001026417c23 */ /* 0x001fe20008000041 */
[----:B------:R-:W-:Y:S01]  /*9950*/  IMAD.WIDE R38, R39, 0x4, R34 ;  /* 0x0000000427267825 */ /* 0x000fe200078e0222 */
[----:B------:R-:W-:Y:S01]  /*9960*/  IADD3 R69, PT, PT, R61, R22, -R40 ;  /* 0x000000163d457210 */ /* 0x000fe20007ffe828 */
[----:B------:R-:W0:Y:S02]  /*9970*/  LDCU.128 UR20, c[0x3][0x10e0] ;  /* 0x00c21c00ff1477ac */ /* 0x000e240008000c00 */
[C---:B------:R-:W-:Y:S01]  /*9980*/  FFMA R42, R36.reuse, UR15, R63 ;  /* 0x0000000f242a7c23 */ /* 0x040fe2000800003f */
[C---:B-1----:R-:W-:Y:S01]  /*9990*/  FFMA R63, R36.reuse, UR24, R66 ;  /* 0x00000018243f7c23 */ /* 0x042fe20008000042 */
[----:B------:R-:W-:Y:S01]  /*99a0*/  FFMA R65, R36, UR17, R65 ;  /* 0x0000001124417c23 */ /* 0x000fe20008000041 */
[----:B------:R-:W2:Y:S01]  /*99b0*/  LDG.E R38, desc[UR8][R38.64] ;  /* 0x0000000826267981 */ /* 0x000ea2000c1e1900 */
        /* <DEDUP_REMOVED lines=25> */
[----:B------:R-:W-:Y:S01]  /*9b50*/  FFMA R65, R36, UR17, R65 ;  /* 0x0000001124417c23 */ /* 0x000fe20008000041 */
[----:B------:R-:W2:Y:S01]  /*9b60*/  LDG.E R38, desc[UR8][R38.64] ;  /* 0x0000000826267981 */ /* 0x000ea2000c1e1900 */
        /* <DEDUP_REMOVED lines=65> */
[----:B------:R-:W-:Y:S01]  /*9f80*/  IMAD.WIDE R36, R69, 0x4, R34 ;  /* 0x0000000445247825 */ /* 0x000fe200078e0222 */
[----:B------:R0:W2:Y:S01]  /*9f90*/  LDG.E R38, desc[UR8][R38.64] ;  /* 0x0000000826267981 */ /* 0x0000a2000c1e1900 */
[----:B------:R-:W3:Y:S04]  /*9fa0*/  LDCU.128 UR16, c[0x3][0x1c70] ;  /* 0x00c38e00ff1077ac */ /* 0x000ee80008000c00 */
[----:B------:R4:W3:Y:S01]  /*9fb0*/  LDG.E R36, desc[UR8][R36.64] ;  /* 0x0000000824247981 */ /* 0x0008e2000c1e1900 */
[----:B0-----:R-:W-:-:S02]  /*9fc0*/  IADD3 R39, PT, PT, R61, R51, -R2 ;  /* 0x000000333d277210 */ /* 0x001fc40007ffe802 */
[----:B----4-:R-:W-:Y:S01]  /*9fd0*/  IADD3 R37, PT, PT, R61, R49, -R10 ;  /* 0x000000313d257210 */ /* 0x010fe20007ffe80a */
[C---:B--2---:R-:W-:Y:S01]  /*9fe0*/  FFMA R63, R38.reuse, UR14, R63 ;  /* 0x0000000e263f7c23 */ /* 0x044fe2000800003f */
[C---:B------:R-:W-:Y:S01]  /*9ff0*/  FFMA R66, R38.reuse, UR23, R42 ;  /* 0x0000001726427c23 */ /* 0x040fe2000800002a */
[----:B---3--:R-:W-:Y:S01]  /*a000*/  FFMA R65, R38, UR16, R65 ;  /* 0x0000001026417c23 */ /* 0x008fe20008000041 */
[----:B------:R-:W-:Y:S01]  /*a010*/  IMAD.WIDE R38, R39, 0x4, R34 ;  /* 0x0000000427267825 */ /* 0x000fe200078e0222 */
[----:B------:R-:W-:-:S03]  /*a020*/  IADD3 R69, PT, PT, R61, R56, -R9 ;  /* 0x000000383d457210 */ /* 0x000fc60007ffe809 */
[C---:B------:R-:W-:Y:S01]  /*a030*/  FFMA R42, R36.reuse, UR15, R63 ;  /* 0x0000000f242a7c23 */ /* 0x040fe2000800003f */
[C---:B-1----:R-:W-:Y:S01]  /*a040*/  FFMA R63, R36.reuse, UR24, R66 ;  /* 0x00000018243f7c23 */ /* 0x042fe20008000042 */
[----:B------:R-:W-:Y:S01]  /*a050*/  FFMA R65, R36, UR17, R65 ;  /* 0x0000001124417c23 */ /* 0x000fe20008000041 */
[----:B------:R-:W-:Y:S01]  /*a060*/  IMAD.WIDE R36, R37, 0x4, R34 ;  /* 0x0000000425247825 */ /* 0x000fe200078e0222 */
[----:B------:R-:W2:Y:S01]  /*a070*/  LDG.E R38, desc[UR8][R38.64] ;  /* 0x0000000826267981 */ /* 0x000ea2000c1e1900 */
[----:B------:R-:W0:Y:S04]  /*a080*/  LDCU.128 UR12, c[0x3][0x5b0] ;  /* 0x00c0b600ff0c77ac */ /* 0x000e280008000c00 */
[----:B------:R-:W3:Y:S01]  /*a090*/  LDG.E R37, desc[UR8][R36.64] ;  /* 0x0000000824257981 */ /* 0x000ee2000c1e1900 */
[----:B------:R-:W1:Y:S01]  /*a0a0*/  LDCU.128 UR20, c[0x3][0x1120] ;  /* 0x00c22400ff1477ac */ /* 0x000e620008000c00 */
        /* <DEDUP_REMOVED lines=9> */
[----:B------:R-:W-:Y:S01]  /*a140*/  IMAD.WIDE R36, R69, 0x4, R34 ;  /* 0x0000000445247825 */ /* 0x000fe200078e0222 */
[----:B------:R-:W2:Y:S01]  /*a150*/  LDG.E R38, desc[UR8][R38.64] ;  /* 0x0000000826267981 */ /* 0x000ea2000c1e1900 */
[----:B------:R-:W-:-:S04]  /*a160*/  IADD3 R69, PT, PT, R61, R54, -R5 ;  /* 0x000000363d457210 */ /* 0x000fc80007ffe805 */
[----:B------:R-:W1:Y:S01]  /*a170*/  LDG.E R36, desc[UR8][R36.64] ;  /* 0x0000000824247981 */ /* 0x000e62000c1e1900 */
[----:B------:R-:W-:-:S06]  /*a180*/  IMAD.WIDE R68, R69, 0x4, R34 ;  /* 0x0000000445447825 */ /* 0x000fcc00078e0222 */
[----:B------:R-:W3:Y:S01]  /*a190*/  LDG.E R68, desc[UR8][R68.64] ;  /* 0x0000000844447981 */ /* 0x000ee2000c1e1900 */
[C---:B--2---:R-:W-:Y:S01]  /*a1a0*/  FFMA R61, R38.reuse, UR27, R42 ;  /* 0x0000001b263d7c23 */ /* 0x044fe2000800002a */
[C---:B------:R-:W-:Y:S01]  /*a1b0*/  FFMA R65, R38.reuse, UR14, R65 ;  /* 0x0000000e26417c23 */ /* 0x040fe20008000041 */
[----:B0-----:R-:W-:Y:S01]  /*a1c0*/  FFMA R63, R38, UR16, R63 ;  /* 0x00000010263f7c23 */ /* 0x001fe2000800003f */
[----:B------:R-:W0:Y:S01]  /*a1d0*/  LDCU.128 UR24, c[0x3][0x1ca0] ;  /* 0x00c39400ff1877ac */ /* 0x000e220008000c00 */
[----:B-1----:R-:W-:Y:S01]  /*a1e0*/  FFMA R39, R36, UR20, R61 ;  /* 0x0000001424277c23 */ /* 0x002fe2000800003d */
[----:B------:R-:W-:Y:S01]  /*a1f0*/  SHF.L.U32 R61, R50, 0x7, RZ ;  /* 0x00000007323d7819 */ /* 0x000fe200000006ff */
[C---:B------:R-:W-:Y:S01]  /*a200*/  FFMA R65, R36.reuse, UR15, R65 ;  /* 0x0000000f24417c23 */ /* 0x040fe20008000041 */
[----:B------:R-:W-:Y:S01]  /*a210*/  FFMA R37, R36, UR17, R63 ;  /* 0x0000001124257c23 */ /* 0x000fe2000800003f */
[----:B------:R-:W1:Y:S01]  /*a220*/  LDCU.128 UR12, c[0x3][0x1c90] ;  /* 0x00c39200ff0c77ac */ /* 0x000e620008000c00 */
[----:B------:R-:W-:Y:S01]  /*a230*/  LOP3.LUT R61, R61, 0x3f80, RZ, 0xc0, !PT ;  /* 0x00003f803d3d7812 */ /* 0x000fe200078ec0ff */
[C---:B---3--:R-:W-:Y:S01]  /*a240*/  FFMA R42, R68.reuse, UR21, R39 ;  /* 0x00000015442a7c23 */ /* 0x048fe20008000027 */
[C---:B------:R-:W-:Y:S01]  /*a250*/  FFMA R63, R68.reuse, UR28, R65 ;  /* 0x0000001c443f7c23 */ /* 0x040fe20008000041 */
[----:B------:R-:W-:Y:S01]  /*a260*/  FFMA R68, R68, UR18, R37 ;  /* 0x0000001244447c23 */ /* 0x000fe20008000025 */
[----:B------:R-:W-:-:S05]  /*a270*/  IADD3 R37, PT, PT, R61, R29, -R52 ;  /* 0x0000001d3d257210 */ /* 0x000fca0007ffe834 */
        /* <DEDUP_REMOVED lines=11> */
[----:B------:R-:W2:Y:S04]  /*a330*/  LDCU.128 UR16, c[0x3][0x1130] ;  /* 0x00c22600ff1077ac */ /* 0x000ea80008000c00 */
[----:B------:R-:W2:Y:S01]  /*a340*/  LDG.E R37, desc[UR8][R36.64] ;  /* 0x0000000824257981 */ /* 0x000ea2000c1e1900 */
[C---:B---3--:R-:W-:Y:S01]  /*a350*/  FFMA R42, R39.reuse, UR23, R42 ;  /* 0x00000017272a7c23 */ /* 0x048fe2000800002a */
        /* <DEDUP_REMOVED lines=38> */
[C---:B---3--:R-:W-:Y:S02]  /*a5c0*/  FFMA R42, R39.reuse, UR13, R42 ;  /* 0x0000000d272a7c23 */ /* 0x048fe4000800002a */
[----:B------:R-:W3:Y:S01]  /*a5d0*/  LDG.E R37, desc[UR8][R36.64] ;  /* 0x0000000824257981 */ /* 0x000ee2000c1e1900 */
[C---:B0-----:R-:W-:Y:S01]  /*a5e0*/  FFMA R63, R39.reuse, UR16, R63 ;  /* 0x00000010273f7c23 */ /* 0x041fe2000800003f */
[----:B------:R-:W-:Y:S01]  /*a5f0*/  FFMA R65, R39, UR26, R65 ;  /* 0x0000001a27417c23 */ /* 0x000fe20008000041 */
        /* <DEDUP_REMOVED lines=22> */
[----:B------:R-:W-:-:S06]  /*a760*/  IMAD.WIDE R36, R37, 0x4, R34 ;  /* 0x0000000425247825 */ /* 0x000fcc00078e0222 */
[----:B------:R-:W3:Y:S01]  /*a770*/  LDG.E R37, desc[UR8][R36.64] ;  /* 0x0000000824257981 */ /* 0x000ee2000c1e1900 */
[C---:B----4-:R-:W-:Y:S01]  /*a780*/  FFMA R42, R39.reuse, UR13, R42 ;  /* 0x0000000d272a7c23 */ /* 0x050fe2000800002a */
        /* <DEDUP_REMOVED lines=89> */
[C---:B---3--:R-:W-:Y:S01]  /*ad20*/  FFMA R65, R36.reuse, UR14, R65 ;  /* 0x0000000e24417c23 */ /* 0x048fe20008000041 */
[C---:B------:R-:W-:Y:S01]  /*ad30*/  FFMA R61, R36.reuse, UR25, R42 ;  /* 0x00000019243d7c23 */ /* 0x040fe2000800002a */
[----:B------:R-:W-:Y:S01]  /*ad40*/  FFMA R63, R36, UR23, R63 ;  /* 0x00000017243f7c23 */ /* 0x000fe2000800003f */
[----:B------:R-:W-:Y:S01]  /*ad50*/  IADD3 R36, PT, PT, R50, 0x1, RZ ;  /* 0x0000000132247810 */ /* 0x000fe20007ffe0ff */
[C---:B--2---:R-:W-:Y:S01]  /*ad60*/  FFMA R65, R68.reuse, UR15, R65 ;  /* 0x0000000f44417c23 */ /* 0x044fe20008000041 */
[C---:B------:R-:W-:Y:S01]  /*ad70*/  FFMA R37, R68.reuse, UR26, R61 ;  /* 0x0000001a44257c23 */ /* 0x040fe2000800003d */
[----:B-1----:R-:W-:Y:S01]  /*ad80*/  FFMA R69, R68, UR16, R63 ;  /* 0x0000001044457c23 */ /* 0x002fe2000800003f */
[----:B------:R-:W-:Y:S01]  /*ad90*/  SHF.L.U32 R36, R36, 0x7, RZ ;  /* 0x0000000724247819 */ /* 0x000fe200000006ff */
[----:B------:R-:W0:Y:S03]  /*ada0*/  LDCU.128 UR12, c[0x3][0x630] ;  /* 0x00c0c600ff0c77ac */ /* 0x000e260008000c00 */
[----:B------:R-:W-:Y:S01]  /*adb0*/  LOP3.LUT R61, R36, 0x3f80, RZ, 0xc0, !PT ;  /* 0x00003f80243d7812 */ /* 0x000fe200078ec0ff */
[----:B------:R-:W1:Y:S01]  /*adc0*/  LDCU.128 UR20, c[0x3][0x11a0] ;  /* 0x00c23400ff1477ac */ /* 0x000e620008000c00 */
[----:B----4-:R-:W-:-:S02]  /*add0*/  FFMA R42, R38, UR27, R37 ;  /* 0x0000001b262a7c23 */ /* 0x010fc40008000025 */
[C---:B------:R-:W-:Y:S01]  /*ade0*/  IADD3 R37, PT, PT, R61.reuse, R29, -R52 ;  /* 0x0000001d3d257210 */ /* 0x040fe20007ffe834 */
[----:B------:R-:W-:Y:S01]  /*adf0*/  FFMA R63, R38, UR28, R65 ;  /* 0x0000001c263f7c23 */ /* 0x000fe20008000041 */
[----:B------:R-:W-:Y:S01]  /*ae00*/  IADD3 R39, PT, PT, R61, R31, -R28 ;  /* 0x0000001f3d277210 */ /* 0x000fe20007ffe81c */
[----:B------:R-:W2:Y:S02]  /*ae10*/  LDCU.128 UR24, c[0x3][0x11b0] ;  /* 0x00c23600ff1877ac */ /* 0x000ea40008000c00 */
[----:B------:R-:W-:-:S04]  /*ae20*/  IMAD.WIDE R36, R37, 0x4, R34 ;  /* 0x0000000425247825 */ /* 0x000fc800078e0222 */
[----:B------:R-:W-:Y:S01]  /*ae30*/  FFMA R65, R38, UR17, R69 ;  /* 0x0000001126417c23 */ /* 0x000fe20008000045 */
[----:B------:R-:W-:Y:S01]  /*ae40*/  IMAD.WIDE R38, R39, 0x4, R34 ;  /* 0x0000000427267825 */ /* 0x000fe200078e0222 */
[----:B------:R-:W3:Y:S05]  /*ae50*/  LDG.E R36, desc[UR8][R36.64] ;  /* 0x0000000824247981 */ /* 0x000eea000c1e1900 */
        /* <DEDUP_REMOVED lines=169> */
[----:B------:R-:W-:-:S04]  /*b8f0*/  IADD3 R36, PT, PT, R50, 0x2, RZ ;  /* 0x0000000232247810 */ /* 0x000fc80007ffe0ff */
        /* <DEDUP_REMOVED lines=184> */
[----:B------:R-:W-:Y:S01]  /*c480*/  IADD3 R36, PT, PT, R50, 0x3, RZ ;  /* 0x0000000332247810 */ /* 0x000fe20007ffe0ff */
        /* <DEDUP_REMOVED lines=184> */
[----:B------:R-:W-:Y:S01]  /*d010*/  IADD3 R36, PT, PT, R50, 0x4, RZ ;  /* 0x0000000432247810 */ /* 0x000fe20007ffe0ff */
        /* <DEDUP_REMOVED lines=370> */
[----:B------:R-:W-:Y:S01]  /*e740*/  IADD3 R36, PT, PT, R50, 0x6, RZ ;  /* 0x0000000632247810 */ /* 0x000fe20007ffe0ff */
        /* <DEDUP_REMOVED lines=369> */
[----:B------:R-:W-:Y:S01]  /*fe60*/  IADD3 R36, PT, PT, R50, 0x8, RZ ;  /* 0x0000000832247810 */ /* 0x000fe20007ffe0ff */
[----:B------:R-:W0:Y:S03]  /*fe70*/  LDCU.128 UR24, c[0x3][0x2000] ;  /* 0x00c40000ff1877ac */ /* 0x000e260008000c00 */
[----:B------:R-:W-:Y:S01]  /*fe80*/  SHF.L.U32 R36, R36, 0x7, RZ ;  /* 0x0000000724247819 */ /* 0x000fe200000006ff */
[C---:B-1----:R-:W-:Y:S01]  /*fe90*/  FFMA R65, R68.reuse, UR20, R65 ;  /* 0x0000001444417c23 */ /* 0x042fe20008000041 */
[----:B------:R-:W-:-:S02]  /*fea0*/  FFMA R37, R68, UR17, R37 ;  /* 0x0000001144257c23 */ /* 0x000fc40008000025 */
[----:B------:R-:W-:Y:S01]  /*feb0*/  LOP3.LUT R61, R36, 0x3f80, RZ, 0xc0, !PT ;  /* 0x00003f80243d7812 */ /* 0x000fe200078ec0ff */
[C---:B---3--:R-:W-:Y:S01]  /*fec0*/  FFMA R42, R38.reuse, UR21, R65 ;  /* 0x00000015262a7c23 */ /* 0x048fe20008000041 */
[----:B------:R-:W-:Y:S02]  /*fed0*/  FFMA R65, R38, UR18, R37 ;  /* 0x0000001226417c23 */ /* 0x000fe40008000025 */
[----:B------:R-:W-:-:S05]  /*fee0*/  IADD3 R37, PT, PT, R61, R29, -R52 ;  /* 0x0000001d3d257210 */ /* 0x000fca0007ffe834 */
[----:B------:R-:W-:-:S04]  /*fef0*/  IMAD.WIDE R36, R37, 0x4, R34 ;  /* 0x0000000425247825 */ /* 0x000fc800078e0222 */
[----:B------:R-:W-:Y:S01]  /*ff00*/  FFMA R63, R68, UR15, R63 ;  /* 0x0000000f443f7c23 */ /* 0x000fe2000800003f */
[----:B------:R-:W-:Y:S01]  /*ff10*/  IADD3 R39, PT, PT, R61, R31, -R28 ;  /* 0x0000001f3d277210 */ /* 0x000fe20007ffe81c */
[----:B------:R-:W1:Y:S01]  /*ff20*/  LDCU.128 UR12, c[0x3][0x1ff0] ;  /* 0x00c3fe00ff0c77ac */ /* 0x000e620008000c00 */
[----:B------:R-:W2:Y:S01]  /*ff30*/  LDG.E R37, desc[UR8][R36.64] ;  /* 0x0000000824257981 */ /* 0x000ea2000c1e1900 */
[----:B------:R-:W-:Y:S02]  /*ff40*/  FFMA R63, R38, UR28, R63 ;  /* 0x0000001c263f7c23 */ /* 0x000fe4000800003f */
        /* <DEDUP_REMOVED lines=166> */
[----:B------:R0:W4:Y:S01]  /*109b0*/  LDG.E R38, desc[UR8][R38.64] ;  /* 0x0000000826267981 */ /* 0x000122000c1e1900 */
        /* <DEDUP_REMOVED lines=8> */
[----:B------:R-:W1:Y:S03]  /*10a40*/  LDCU.128 UR12, c[0x3][0x990] ;  /* 0x00c13200ff0c77ac */ /* 0x000e660008000c00 */
[----:B------:R-:W-:Y:S01]  /*10a50*/  LOP3.LUT R61, R36, 0x3f80, RZ, 0xc0, !PT ;  /* 0x00003f80243d7812 */ /* 0x000fe200078ec0ff */
[----:B------:R-:W2:Y:S03]  /*10a60*/  LDCU.128 UR20, c[0x3][0x1500] ;  /* 0x00c2a000ff1477ac */ /* 0x000ea60008000c00 */
[C---:B0-----:R-:W-:Y:S01]  /*10a70*/  IADD3 R39, PT, PT, R61.reuse, R29, -R52 ;  /* 0x0000001d3d277210 */ /* 0x041fe20007ffe834 */
[C---:B----4-:R-:W-:Y:S01]  /*10a80*/  FFMA R42, R38.reuse, UR27, R63 ;  /* 0x0000001b262a7c23 */ /* 0x050fe2000800003f */
[C---:B------:R-:W-:Y:S01]  /*10a90*/  FFMA R63, R38.reuse, UR28, R65 ;  /* 0x0000001c263f7c23 */ /* 0x040fe20008000041 */
[----:B------:R-:W-:Y:S01]  /*10aa0*/  FFMA R65, R38, UR17, R37 ;  /* 0x0000001126417c23 */ /* 0x000fe20008000025 */
[----:B------:R-:W-:Y:S01]  /*10ab0*/  IADD3 R69, PT, PT, R61, R30, -R27 ;  /* 0x0000001e3d457210 */ /* 0x000fe20007ffe81b */
[----:B------:R-:W-:Y:S01]  /*10ac0*/  IMAD.WIDE R38, R39, 0x4, R34 ;  /* 0x0000000427267825 */ /* 0x000fe200078e0222 */
[----:B------:R-:W-:Y:S01]  /*10ad0*/  IADD3 R37, PT, PT, R61, R31, -R28 ;  /* 0x0000001f3d257210 */ /* 0x000fe20007ffe81c */
[----:B------:R-:W0:Y:S04]  /*10ae0*/  LDCU.128 UR24, c[0x3][0x1510] ;  /* 0x00c2a200ff1877ac */ /* 0x000e280008000c00 */
[----:B------:R-:W3:Y:S01]  /*10af0*/  LDG.E R38, desc[UR8][R38.64] ;  /* 0x0000000826267981 */ /* 0x000ee2000c1e1900 */
[----:B------:R-:W-:-:S06]  /*10b00*/  IMAD.WIDE R36, R37, 0x4, R34 ;  /* 0x0000000425247825 */ /* 0x000fcc00078e0222 */
[----:B------:R-:W4:Y:S01]  /*10b10*/  LDG.E R37, desc[UR8][R36.64] ;  /* 0x0000000824257981 */ /* 0x000f22000c1e1900 */
[C---:B---3--:R-:W-:Y:S01]  /*10b20*/  FFMA R66, R38.reuse, UR29, R63 ;  /* 0x0000001d26427c23 */ /* 0x048fe2000800003f */
[C---:B-1----:R-:W-:Y:S01]  /*10b30*/  FFMA R63, R38.reuse, UR12, R42 ;  /* 0x0000000c263f7c23 */ /* 0x042fe2000800002a */
        /* <DEDUP_REMOVED lines=10> */
[----:B-1----:R-:W-:-:S02]  /*10be0*/  IADD3 R39, PT, PT, R61, R48, -R25 ;  /* 0x000000303d277210 */ /* 0x002fc40007ffe819 */
[----:B--2---:R-:W-:Y:S01]  /*10bf0*/  IADD3 R37, PT, PT, R61, R46, -R23 ;  /* 0x0000002e3d257210 */ /* 0x004fe20007ffe817 */
[C---:B---3--:R-:W-:Y:S01]  /*10c00*/  FFMA R63, R38.reuse, UR14, R63 ;  /* 0x0000000e263f7c23 */ /* 0x048fe2000800003f */
[C---:B------:R-:W-:Y:S01]  /*10c10*/  FFMA R66, R38.reuse, UR31, R42 ;  /* 0x0000001f26427c23 */ /* 0x040fe2000800002a */
[----:B----4-:R-:W-:Y:S01]  /*10c20*/  FFMA R65, R38, UR16, R65 ;  /* 0x0000001026417c23 */ /* 0x010fe20008000041 */
[----:B------:R-:W-:Y:S01]  /*10c30*/  IMAD.WIDE R38, R39, 0x4, R34 ;  /* 0x0000000427267825 */ /* 0x000fe200078e0222 */
[----:B------:R-:W-:Y:S01]  /*10c40*/  IADD3 R69, PT, PT, R61, R24, -R21 ;  /* 0x000000183d457210 */ /* 0x000fe20007ffe815 */
[----:B------:R-:W1:Y:S02]  /*10c50*/  LDCU.128 UR28, c[0x3][0xa60] ;  /* 0x00c14c00ff1c77ac */ /* 0x000e640008000c00 */
[C---:B------:R-:W-:Y:S01]  /*10c60*/  FFMA R42, R36.reuse, UR15, R63 ;  /* 0x0000000f242a7c23 */ /* 0x040fe2000800003f */
[C---:B------:R-:W-:Y:S01]  /*10c70*/  FFMA R63, R36.reuse, UR20, R66 ;  /* 0x00000014243f7c23 */ /* 0x040fe20008000042 */
[----:B------:R-:W-:Y:S01]  /*10c80*/  FFMA R65, R36, UR17, R65 ;  /* 0x0000001124417c23 */ /* 0x000fe20008000041 */
[----:B------:R-:W2:Y:S01]  /*10c90*/  LDG.E R38, desc[UR8][R38.64] ;  /* 0x0000000826267981 */ /* 0x000ea2000c1e1900 */
        /* <DEDUP_REMOVED lines=43> */
[----:B-1----:R-:W-:Y:S01]  /*10f50*/  IADD3 R37, PT, PT, R61, R0, -R55 ;  /* 0x000000003d257210 */ /* 0x002fe20007ffe837 */
[C---:B---3--:R-:W-:Y:S01]  /*10f60*/  FFMA R63, R38.reuse, UR14, R63 ;  /* 0x0000000e263f7c23 */ /* 0x048fe2000800003f */
[C---:B------:R-:W-:Y:S01]  /*10f70*/  FFMA R66, R38.reuse, UR27, R42 ;  /* 0x0000001b26427c23 */ /* 0x040fe2000800002a */
[----:B----4-:R-:W-:Y:S01]  /*10f80*/  FFMA R65, R38, UR16, R65 ;  /* 0x0000001026417c23 */ /* 0x010fe20008000041 */
        /* <DEDUP_REMOVED lines=92> */
[C---:B------:R-:W-:Y:S01]  /*11550*/  FFMA R65, R38.reuse, UR18, R65 ;  /* 0x0000001226417c23 */ /* 0x040fe20008000041 */
[----:B0-----:R-:W-:-:S02]  /*11560*/  FFMA R63, R38, UR12, R42 ;  /* 0x0000000c263f7c23 */ /* 0x001fc4000800002a */
[C---:B---3--:R-:W-:Y:S01]  /*11570*/  FFMA R42, R37.reuse, UR26, R66 ;  /* 0x0000001a252a7c23 */ /* 0x048fe20008000042 */
[C---:B------:R-:W-:Y:S01]  /*11580*/  FFMA R66, R37.reuse, UR19, R65 ;  /* 0x0000001325427c23 */ /* 0x040fe20008000041 */
[----:B------:R-:W-:Y:S01]  /*11590*/  IADD3 R65, PT, PT, R50, 0xa, RZ ;  /* 0x0000000a32417810 */ /* 0x000fe20007ffe0ff */
[----:B------:R-:W-:Y:S01]  /*115a0*/  FFMA R63, R37, UR13, R63 ;  /* 0x0000000d253f7c23 */ /* 0x000fe2000800003f */
[----:B------:R-:W0:Y:S02]  /*115b0*/  LDCU.128 UR16, c[0x3][0x20c0] ;  /* 0x00c41800ff1077ac */ /* 0x000e240008000c00 */
[----:B------:R-:W-:Y:S01]  /*115c0*/  SHF.L.U32 R65, R65, 0x7, RZ ;  /* 0x0000000741417819 */ /* 0x000fe200000006ff */
[----:B------:R-:W-:-:S03]  /*115d0*/  IMAD.WIDE R36, R61, 0x4, R34 ;  /* 0x000000043d247825 */ /* 0x000fc600078e0222 */
[----:B------:R-:W-:-:S03]  /*115e0*/  LOP3.LUT R65, R65, 0x3f80, RZ, 0xc0, !PT ;  /* 0x00003f8041417812 */ /* 0x000fc600078ec0ff */
[----:B------:R2:W3:Y:S01]  /*115f0*/  LDG.E R36, desc[UR8][R36.64] ;  /* 0x0000000824247981 */ /* 0x0004e2000c1e1900 */
[----:B------:R-:W-:-:S05]  /*11600*/  IADD3 R39, PT, PT, R65, R29, -R52 ;  /* 0x0000001d41277210 */ /* 0x000fca0007ffe834 */
        /* <DEDUP_REMOVED lines=157> */
[----:B------:R-:W-:-:S04]  /*11fe0*/  IMAD.WIDE R68, R69, 0x4, R34 ;  /* 0x0000000445447825 */ /* 0x000fc800078e0222 */
[C---:B---3--:R-:W-:Y:S01]  /*11ff0*/  FFMA R42, R39.reuse, UR26, R66 ;  /* 0x0000001a272a7c23 */ /* 0x048fe20008000042 */
[C---:B------:R-:W-:Y:S01]  /*12000*/  FFMA R61, R39.reuse, UR13, R61 ;  /* 0x0000000d273d7c23 */ /* 0x040fe2000800003d */
[----:B------:R-:W-:Y:S01]  /*12010*/  FFMA R63, R39, UR19, R63 ;  /* 0x00000013273f7c23 */ /* 0x000fe2000800003f */
[----:B------:R-:W-:Y:S01]  /*12020*/  IADD3 R39, PT, PT, R65, R47, -R8 ;  /* 0x0000002f41277210 */ /* 0x000fe20007ffe808 */
[----:B------:R0:W2:Y:S01]  /*12030*/  LDG.E R66, desc[UR8][R36.64] ;  /* 0x0000000824427981 */ /* 0x0000a2000c1e1900 */
[----:B------:R-:W3:Y:S03]  /*12040*/  LDCU.128 UR16, c[0x3][0x2120] ;  /* 0x00c42400ff1077ac */ /* 0x000ee60008000c00 */
[----:B------:R-:W-:Y:S01]  /*12050*/  IMAD.WIDE R38, R39, 0x4, R34 ;  /* 0x0000000427267825 */ /* 0x000fe200078e0222 */
[----:B------:R-:W4:Y:S01]  /*12060*/  LDG.E R68, desc[UR8][R68.64] ;  /* 0x0000000844447981 */ /* 0x000f22000c1e1900 */
[----:B------:R-:W-:-:S04]  /*12070*/  IADD3 R65, PT, PT, R65, R54, -R5 ;  /* 0x0000003641417210 */ /* 0x000fc80007ffe805 */
[----:B------:R1:W4:Y:S01]  /*12080*/  LDG.E R38, desc[UR8][R38.64] ;  /* 0x0000000826267981 */ /* 0x000322000c1e1900 */
[----:B0-----:R-:W-:-:S05]  /*12090*/  IMAD.WIDE R36, R65, 0x4, R34 ;  /* 0x0000000441247825 */ /* 0x001fca00078e0222 */
[----:B------:R0:W4:Y:S01]  /*120a0*/  LDG.E R65, desc[UR8][R36.64] ;  /* 0x0000000824417981 */ /* 0x000122000c1e1900 */
[----:B-1----:R-:W-:-:S04]  /*120b0*/  IADD3 R39, PT, PT, R50, 0xb, RZ ;  /* 0x0000000b32277810 */ /* 0x002fc80007ffe0ff */
[----:B------:R-:W-:Y:S01]  /*120c0*/  SHF.L.U32 R39, R39, 0x7, RZ ;  /* 0x0000000727277819 */ /* 0x000fe200000006ff */
[C---:B--2---:R-:W-:Y:S01]  /*120d0*/  FFMA R61, R66.reuse, UR14, R61 ;  /* 0x0000000e423d7c23 */ /* 0x044fe2000800003d */
[C---:B------:R-:W-:Y:S01]  /*120e0*/  FFMA R69, R66.reuse, UR27, R42 ;  /* 0x0000001b42457c23 */ /* 0x040fe2000800002a */
[----:B---3--:R-:W-:Y:S01]  /*120f0*/  FFMA R63, R66, UR16, R63 ;  /* 0x00000010423f7c23 */ /* 0x008fe2000800003f */
[----:B------:R-:W1:Y:S01]  /*12100*/  LDCU.128 UR24, c[0x3][0x15e0] ;  /* 0x00c2bc00ff1877ac */ /* 0x000e620008000c00 */
[C---:B----4-:R-:W-:Y:S01]  /*12110*/  FFMA R61, R68.reuse, UR15, R61 ;  /* 0x0000000f443d7c23 */ /* 0x050fe2000800003d */
[C---:B------:R-:W-:Y:S01]  /*12120*/  FFMA R69, R68.reuse, UR20, R69 ;  /* 0x0000001444457c23 */ /* 0x040fe20008000045 */
[----:B------:R-:W-:Y:S01]  /*12130*/  FFMA R63, R68, UR17, R63 ;  /* 0x00000011443f7c23 */ /* 0x000fe2000800003f */
[----:B------:R-:W2:Y:S01]  /*12140*/  LDCU.128 UR12, c[0x3][0x2130] ;  /* 0x00c42600ff0c77ac */ /* 0x000ea20008000c00 */
[C---:B0-----:R-:W-:Y:S01]  /*12150*/  FFMA R36, R38.reuse, UR28, R61 ;  /* 0x0000001c26247c23 */ /* 0x041fe2000800003d */
[----:B------:R-:W-:Y:S01]  /*12160*/  LOP3.LUT R61, R39, 0x3f80, RZ, 0xc0, !PT ;  /* 0x00003f80273d7812 */ /* 0x000fe200078ec0ff */
[C---:B------:R-:W-:Y:S01]  /*12170*/  FFMA R42, R38.reuse, UR21, R69 ;  /* 0x00000015262a7c23 */ /* 0x040fe20008000045 */
[----:B------:R-:W-:-:S02]  /*12180*/  FFMA R38, R38, UR18, R63 ;  /* 0x0000001226267c23 */ /* 0x000fc4000800003f */
[----:B------:R-:W-:Y:S01]  /*12190*/  IADD3 R39, PT, PT, R61, R29, -R52 ;  /* 0x0000001d3d277210 */ /* 0x000fe20007ffe834 */
[C---:B------:R-:W-:Y:S01]  /*121a0*/  FFMA R42, R65.reuse, UR22, R42 ;  /* 0x00000016412a7c23 */ /* 0x040fe2000800002a */
[C---:B------:R-:W-:Y:S01]  /*121b0*/  FFMA R63, R65.reuse, UR29, R36 ;  /* 0x0000001d413f7c23 */ /* 0x040fe20008000024 */
[----:B------:R-:W-:Y:S01]  /*121c0*/  FFMA R65, R65, UR19, R38 ;  /* 0x0000001341417c23 */ /* 0x000fe20008000026 */
[----:B------:R-:W-:Y:S01]  /*121d0*/  IADD3 R37, PT, PT, R61, R31, -R28 ;  /* 0x0000001f3d257210 */ /* 0x000fe20007ffe81c */
[--C-:B------:R-:W-:Y:S01]  /*121e0*/  IMAD.WIDE R38, R39, 0x4, R34.reuse ;  /* 0x0000000427267825 */ /* 0x100fe200078e0222 */
[----:B------:R-:W0:Y:S05]  /*121f0*/  LDCU.128 UR16, c[0x3][0x15d0] ;  /* 0x00c2ba00ff1077ac */ /* 0x000e2a0008000c00 */
[----:B------:R3:W4:Y:S01]  /*12200*/  LDG.E R38, desc[UR8][R38.64] ;  /* 0x0000000826267981 */ /* 0x000722000c1e1900 */
[----:B------:R-:W-:-:S06]  /*12210*/  IMAD.WIDE R36, R37, 0x4, R34 ;  /* 0x0000000425247825 */ /* 0x000fcc00078e0222 */
[----:B------:R1:W2:Y:S01]  /*12220*/  LDG.E R36, desc[UR8][R36.64] ;  /* 0x0000000824247981 */ /* 0x0002a2000c1e1900 */
[C---:B---3--:R-:W-:Y:S02]  /*12230*/  IADD3 R39, PT, PT, R61.reuse, R30, -R27 ;  /* 0x0000001e3d277210 */ /* 0x048fe40007ffe81b */
[----:B-1----:R-:W-:Y:S01]  /*12240*/  IADD3 R37, PT, PT, R61, R32, -R7 ;  /* 0x000000203d257210 */ /* 0x002fe20007ffe807 */
[C---:B----4-:R-:W-:Y:S01]  /*12250*/  FFMA R63, R38.reuse, UR30, R63 ;  /* 0x0000001e263f7c23 */ /* 0x050fe2000800003f */
[C---:B------:R-:W-:Y:S01]  /*12260*/  FFMA R66, R38.reuse, UR23, R42 ;  /* 0x0000001726427c23 */ /* 0x040fe2000800002a */
[----:B--2---:R-:W-:Y:S01]  /*12270*/  FFMA R65, R38, UR12, R65 ;  /* 0x0000000c26417c23 */ /* 0x004fe20008000041 */
[----:B------:R-:W-:Y:S01]  /*12280*/  IMAD.WIDE R38, R39, 0x4, R34 ;  /* 0x0000000427267825 */ /* 0x000fe200078e0222 */
[----:B------:R-:W1:Y:S05]  /*12290*/  LDCU.128 UR20, c[0x3][0xa70] ;  /* 0x00c14e00ff1477ac */ /* 0x000e6a0008000c00 */
[----:B------:R-:W2:Y:S01]  /*122a0*/  LDG.E R38, desc[UR8][R38.64] ;  /* 0x0000000826267981 */ /* 0x000ea2000c1e1900 */
[C---:B------:R-:W-:Y:S01]  /*122b0*/  FFMA R42, R36.reuse, UR31, R63 ;  /* 0x0000001f242a7c23 */ /* 0x040fe2000800003f */
        /* <DEDUP_REMOVED lines=24> */
[----:B------:R-:W1:Y:S05]  /*12440*/  LDCU.128 UR16, c[0x3][0xa80] ;  /* 0x00c15000ff1077ac */ /* 0x000e6a0008000c00 */
[----:B------:R-:W2:Y:S01]  /*12450*/  LDG.E R38, desc[UR8][R38.64] ;  /* 0x0000000826267981 */ /* 0x000ea2000c1e1900 */
[C---:B------:R-:W-:Y:S01]  /*12460*/  FFMA R42, R36.reuse, UR23, R63 ;  /* 0x00000017242a7c23 */ /* 0x040fe2000800003f */
[C---:B------:R-:W-:Y:S01]  /*12470*/  FFMA R63, R36.reuse, UR24, R66 ;  /* 0x00000018243f7c23 */ /* 0x040fe20008000042 */
[----:B------:R-:W-:Y:S01]  /*12480*/  FFMA R65, R36, UR13, R65 ;  /* 0x0000000d24417c23 */ /* 0x000fe20008000041 */
[----:B------:R-:W-:Y:S01]  /*12490*/  IMAD.WIDE R36, R37, 0x4, R34 ;  /* 0x0000000425247825 */ /* 0x000fe200078e0222 */
[----:B------:R-:W-:Y:S01]  /*124a0*/  IADD3 R69, PT, PT, R61, R22, -R40 ;  /* 0x000000163d457210 */ /* 0x000fe20007ffe828 */
[----:B------:R-:W3:Y:S04]  /*124b0*/  LDCU.128 UR20, c[0x3][0x15f0] ;  /* 0x00c2be00ff1477ac */ /* 0x000ee80008000c00 */
[----:B------:R-:W4:Y:S01]  /*124c0*/  LDG.E R37, desc[UR8][R36.64] ;  /* 0x0000000824257981 */ /* 0x000f22000c1e1900 */
[C---:B--2---:R-:W-:Y:S01]  /*124d0*/  FFMA R66, R38.reuse, UR25, R63 ;  /* 0x0000001926427c23 */ /* 0x044fe2000800003f */
[C---:B-1----:R-:W-:Y:S01]  /*124e0*/  FFMA R63, R38.reuse, UR16, R42 ;  /* 0x00000010263f7c23 */ /* 0x042fe2000800002a */
[----:B------:R-:W-:Y:S01]  /*124f0*/  FFMA R65, R38, UR14, R65 ;  /* 0x0000000e26417c23 */ /* 0x000fe20008000041 */
[----:B------:R-:W-:Y:S01]  /*12500*/  IMAD.WIDE R38, R69, 0x4, R34 ;  /* 0x0000000445267825 */ /* 0x000fe200078e0222 */
[----:B------:R-:W-:-:S05]  /*12510*/  IADD3 R69, PT, PT, R61, R14, -R45 ;  /* 0x0000000e3d457210 */ /* 0x000fca0007ffe82d */
[----:B------:R1:W2:Y:S01]  /*12520*/  LDG.E R38, desc[UR8][R38.64] ;  /* 0x0000000826267981 */ /* 0x0002a2000c1e1900 */
[C---:B----4-:R-:W-:Y:S01]  /*12530*/  FFMA R42, R37.reuse, UR26, R66 ;  /* 0x0000001a252a7c23 */ /* 0x050fe20008000042 */
[C---:B------:R-:W-:Y:S01]  /*12540*/  FFMA R63, R37.reuse, UR17, R63 ;  /* 0x00000011253f7c23 */ /* 0x040fe2000800003f */
[----:B------:R-:W-:Y:S01]  /*12550*/  FFMA R65, R37, UR15, R65 ;  /* 0x0000000f25417c23 */ /* 0x000fe20008000041 */
[----:B------:R-:W-:Y:S01]  /*12560*/  IMAD.WIDE R36, R69, 0x4, R34 ;  /* 0x0000000445247825 */ /* 0x000fe200078e0222 */
[----:B------:R-:W4:Y:S05]  /*12570*/  LDCU.128 UR12, c[0x3][0x2150] ;  /* 0x00c42a00ff0c77ac */ /* 0x000f2a0008000c00 */
[----:B------:R0:W3:Y:S01]  /*12580*/  LDG.E R36, desc[UR8][R36.64] ;  /* 0x0000000824247981 */ /* 0x0000e2000c1e1900 */
[----:B-1----:R-:W-:-:S02]  /*12590*/  IADD3 R39, PT, PT, R61, R20, -R43 ;  /* 0x000000143d277210 */ /* 0x002fc40007ffe82b */
[----:B0-----:R-:W-:Y:S01]  /*125a0*/  IADD3 R37, PT, PT, R61, R18, -R41 ;  /* 0x000000123d257210 */ /* 0x001fe20007ffe829 */
[C---:B--2---:R-:W-:Y:S01]  /*125b0*/  FFMA R63, R38.reuse, UR18, R63 ;  /* 0x00000012263f7c23 */ /* 0x044fe2000800003f */
[C---:B------:R-:W-:Y:S01]  /*125c0*/  FFMA R66, R38.reuse, UR27, R42 ;  /* 0x0000001b26427c23 */ /* 0x040fe2000800002a */
[----:B----4-:R-:W-:Y:S01]  /*125d0*/  FFMA R65, R38, UR12, R65 ;  /* 0x0000000c26417c23 */ /* 0x010fe20008000041 */
[----:B------:R-:W-:Y:S01]  /*125e0*/  IMAD.WIDE R38, R39, 0x4, R34 ;  /* 0x0000000427267825 */ /* 0x000fe200078e0222 */
[----:B------:R-:W-:Y:S01]  /*125f0*/  IADD3 R69, PT, PT, R61, R15, -R44 ;  /* 0x0000000f3d457210 */ /* 0x000fe20007ffe82c */
[----:B------:R-:W0:Y:S04]  /*12600*/  LDCU.128 UR24, c[0x3][0x1600] ;  /* 0x00c2c000ff1877ac */ /* 0x000e280008000c00 */
[----:B------:R-:W2:Y:S01]  /*12610*/  LDG.E R38, desc[UR8][R38.64] ;  /* 0x0000000826267981 */ /* 0x000ea2000c1e1900 */
[C---:B---3--:R-:W-:Y:S01]  /*12620*/  FFMA R42, R36.reuse, UR19, R63 ;  /* 0x00000013242a7c23 */ /* 0x048fe2000800003f */
[C---:B------:R-:W-:Y:S01]  /*12630*/  FFMA R63, R36.reuse, UR20, R66 ;  /* 0x00000014243f7c23 */ /* 0x040fe20008000042 */
        /* <DEDUP_REMOVED lines=96> */
[----:B------:R4:W4:Y:S01]  /*12c40*/  LDG.E R36, desc[UR8][R36.64] ;  /* 0x0000000824247981 */ /* 0x000922000c1e1900 */
[----:B0-----:R-:W-:Y:S01]  /*12c50*/  IADD3 R39, PT, PT, R61, R54, -R5 ;  /* 0x000000363d277210 */ /* 0x001fe20007ffe805 */
[C---:B--2---:R-:W-:Y:S01]  /*12c60*/  FFMA R63, R38.reuse, UR18, R63 ;  /* 0x00000012263f7c23 */ /* 0x044fe2000800003f */
[C---:B------:R-:W-:Y:S01]  /*12c70*/  FFMA R66, R38.reuse, UR27, R42 ;  /* 0x0000001b26427c23 */ /* 0x040fe2000800002a */
[----:B---3--:R-:W-:Y:S01]  /*12c80*/  FFMA R65, R38, UR12, R65 ;  /* 0x0000000c26417c23 */ /* 0x008fe20008000041 */
[----:B------:R-:W-:Y:S01]  /*12c90*/  IADD3 R38, PT, PT, R50, 0xc, RZ ;  /* 0x0000000c32267810 */ /* 0x000fe20007ffe0ff */
[----:B------:R-:W0:Y:S03]  /*12ca0*/  LDCU.128 UR24, c[0x3][0x1640] ;  /* 0x00c2c800ff1877ac */ /* 0x000e260008000c00 */
[----:B------:R-:W-:-:S04]  /*12cb0*/  SHF.L.U32 R38, R38, 0x7, RZ ;  /* 0x0000000726267819 */ /* 0x000fc800000006ff */
[----:B------:R-:W-:Y:S01]  /*12cc0*/  LOP3.LUT R61, R38, 0x3f80, RZ, 0xc0, !PT ;  /* 0x00003f80263d7812 */ /* 0x000fe200078ec0ff */
[----:B------:R-:W-:-:S03]  /*12cd0*/  IMAD.WIDE R38, R39, 0x4, R34 ;  /* 0x0000000427267825 */ /* 0x000fc600078e0222 */
[----:B----4-:R-:W-:Y:S01]  /*12ce0*/  IADD3 R37, PT, PT, R61, R29, -R52 ;  /* 0x0000001d3d257210 */ /* 0x010fe20007ffe834 */
[C---:B------:R-:W-:Y:S01]  /*12cf0*/  FFMA R42, R36.reuse, UR19, R63 ;  /* 0x00000013242a7c23 */ /* 0x040fe2000800003f */
[C---:B-1----:R-:W-:Y:S01]  /*12d00*/  FFMA R63, R36.reuse, UR20, R66 ;  /* 0x00000014243f7c23 */ /* 0x042fe20008000042 */
[----:B------:R-:W-:Y:S01]  /*12d10*/  FFMA R65, R36, UR13, R65 ;  /* 0x0000000d24417c23 */ /* 0x000fe20008000041 */
[----:B------:R-:W2:Y:S01]  /*12d20*/  LDG.E R38, desc[UR8][R38.64] ;  /* 0x0000000826267981 */ /* 0x000ea2000c1e1900 */
[----:B------:R-:W-:Y:S01]  /*12d30*/  IMAD.WIDE R36, R37, 0x4, R34 ;  /* 0x0000000425247825 */ /* 0x000fe200078e0222 */
[----:B------:R-:W1:Y:S05]  /*12d40*/  LDCU.128 UR16, c[0x3][0xad0] ;  /* 0x00c15a00ff1077ac */ /* 0x000e6a0008000c00 */
[----:B------:R-:W3:Y:S01]  /*12d50*/  LDG.E R37, desc[UR8][R36.64] ;  /* 0x0000000824257981 */ /* 0x000ee2000c1e1900 */
[----:B------:R-:W-:Y:S01]  /*12d60*/  IADD3 R69, PT, PT, R61, R31, -R28 ;  /* 0x0000001f3d457210 */ /* 0x000fe20007ffe81c */
[C---:B--2---:R-:W-:Y:S01]  /*12d70*/  FFMA R66, R38.reuse, UR21, R63 ;  /* 0x0000001526427c23 */ /* 0x044fe2000800003f */
[C---:B-1----:R-:W-:Y:S01]  /*12d80*/  FFMA R63, R38.reuse, UR16, R42 ;  /* 0x00000010263f7c23 */ /* 0x042fe2000800002a */
[----:B------:R-:W-:-:S02]  /*12d90*/  FFMA R65, R38, UR14, R65 ;  /* 0x0000000e26417c23 */ /* 0x000fc40008000041 */
        /* <DEDUP_REMOVED lines=9> */
[----:B-1----:R-:W-:-:S02]  /*12e30*/  IADD3 R39, PT, PT, R61, R32, -R7 ;  /* 0x000000203d277210 */ /* 0x002fc40007ffe807 */
[----:B----4-:R-:W-:Y:S01]  /*12e40*/  IADD3 R37, PT, PT, R61, R48, -R25 ;  /* 0x000000303d257210 */ /* 0x010fe20007ffe819 */
[C---:B--2---:R-:W-:Y:S01]  /*12e50*/  FFMA R63, R38.reuse, UR18, R63 ;  /* 0x00000012263f7c23 */ /* 0x044fe2000800003f */
[C---:B------:R-:W-:Y:S01]  /*12e60*/  FFMA R66, R38.reuse, UR23, R42 ;  /* 0x0000001726427c23 */ /* 0x040fe2000800002a */
[----:B---3--:R-:W-:Y:S01]  /*12e70*/  FFMA R65, R38, UR12, R65 ;  /* 0x0000000c26417c23 */ /* 0x008fe20008000041 */
[----:B------:R-:W-:Y:S01]  /*12e80*/  IMAD.WIDE R38, R39, 0x4, R34 ;  /* 0x0000000427267825 */ /* 0x000fe200078e0222 */
[----:B------:R-:W-:-:S03]  /*12e90*/  IADD3 R69, PT, PT, R61, R46, -R23 ;  /* 0x0000002e3d457210 */ /* 0x000fc60007ffe817 */
[C---:B------:R-:W-:Y:S01]  /*12ea0*/  FFMA R42, R36.reuse, UR19, R63 ;  /* 0x00000013242a7c23 */ /* 0x040fe2000800003f */
[C---:B0-----:R-:W-:Y:S01]  /*12eb0*/  FFMA R63, R36.reuse, UR24, R66 ;  /* 0x00000018243f7c23 */ /* 0x041fe20008000042 */
[----:B------:R-:W-:Y:S01]  /*12ec0*/  FFMA R65, R36, UR13, R65 ;  /* 0x0000000d24417c23 */ /* 0x000fe20008000041 */
[--C-:B------:R-:W-:Y:S01]  /*12ed0*/  IMAD.WIDE R36, R37, 0x4, R34.reuse ;  /* 0x0000000425247825 */ /* 0x100fe200078e0222 */
[----:B------:R0:W2:Y:S01]  /*12ee0*/  LDG.E R38, desc[UR8][R38.64] ;  /* 0x0000000826267981 */ /* 0x0000a2000c1e1900 */
[----:B------:R-:W1:Y:S04]  /*12ef0*/  LDCU.128 UR16, c[0x3][0xae0] ;  /* 0x00c15c00ff1077ac */ /* 0x000e680008000c00 */
[----:B------:R3:W4:Y:S01]  /*12f00*/  LDG.E R36, desc[UR8][R36.64] ;  /* 0x0000000824247981 */ /* 0x000722000c1e1900 */
[----:B------:R-:W-:Y:S01]  /*12f10*/  IMAD.WIDE R68, R69, 0x4, R34 ;  /* 0x0000000445447825 */ /* 0x000fe200078e0222 */
[C---:B------:R-:W-:Y:S01]  /*12f20*/  IADD3 R40, PT, PT, R61.reuse, R22, -R40 ;  /* 0x000000163d287210 */ /* 0x040fe20007ffe828 */
[----:B------:R-:W4:Y:S01]  /*12f30*/  LDCU.128 UR20, c[0x3][0x1650] ;  /* 0x00c2ca00ff1477ac */ /* 0x000f220008000c00 */
[----:B0-----:R-:W-:-:S03]  /*12f40*/  IADD3 R39, PT, PT, R61, R24, -R21 ;  /* 0x000000183d277210 */ /* 0x001fc60007ffe815 */
[----:B------:R-:W4:Y:S01]  /*12f50*/  LDG.E R68, desc[UR8][R68.64] ;  /* 0x0000000844447981 */ /* 0x000f22000c1e1900 */
[C---:B---3--:R-:W-:Y:S02]  /*12f60*/  IADD3 R37, PT, PT, R61.reuse, R16, -R67 ;  /* 0x000000103d257210 */ /* 0x048fe40007ffe843 */
[C---:B------:R-:W-:Y:S02]  /*12f70*/  IADD3 R45, PT, PT, R61.reuse, R14, -R45 ;  /* 0x0000000e3d2d7210 */ /* 0x040fe40007ffe82d */
[----:B------:R-:W-:Y:S01]  /*12f80*/  IADD3 R43, PT, PT, R61, R20, -R43 ;  /* 0x000000143d2b7210 */ /* 0x000fe20007ffe82b */
[C---:B--2---:R-:W-:Y:S01]  /*12f90*/  FFMA R63, R38.reuse, UR25, R63 ;  /* 0x00000019263f7c23 */ /* 0x044fe2000800003f */
[C---:B-1----:R-:W-:Y:S01]  /*12fa0*/  FFMA R42, R38.reuse, UR16, R42 ;  /* 0x00000010262a7c23 */ /* 0x042fe2000800002a */
[----:B------:R-:W-:Y:S01]  /*12fb0*/  FFMA R66, R38, UR14, R65 ;  /* 0x0000000e26427c23 */ /* 0x000fe20008000041 */
[----:B------:R-:W-:-:S04]  /*12fc0*/  IMAD.WIDE R38, R39, 0x4, R34 ;  /* 0x0000000427267825 */ /* 0x000fc800078e0222 */
[C---:B----4-:R-:W-:Y:S01]  /*12fd0*/  FFMA R63, R36.reuse, UR26, R63 ;  /* 0x0000001a243f7c23 */ /* 0x050fe2000800003f */
[C---:B------:R-:W-:Y:S01]  /*12fe0*/  FFMA R65, R36.reuse, UR17, R42 ;  /* 0x0000001124417c23 */ /* 0x040fe2000800002a */
[----:B------:R-:W-:Y:S01]  /*12ff0*/  FFMA R66, R36, UR15, R66 ;  /* 0x0000000f24427c23 */ /* 0x000fe20008000042 */
[--C-:B------:R-:W-:Y:S01]  /*13000*/  IMAD.WIDE R36, R37, 0x4, R34.reuse ;  /* 0x0000000425247825 */ /* 0x100fe200078e0222 */
[----:B------:R-:W2:Y:S01]  /*13010*/  LDG.E R67, desc[UR8][R38.64] ;  /* 0x0000000826437981 */ /* 0x000ea2000c1e1900 */
[----:B------:R-:W0:Y:S03]  /*13020*/  LDCU.128 UR12, c[0x3][0x21b0] ;  /* 0x00c43600ff0c77ac */ /* 0x000e260008000c00 */
[----:B------:R1:W3:Y:S02]  /*13030*/  LDG.E R69, desc[UR8][R36.64] ;  /* 0x0000000824457981 */ /* 0x0002e4000c1e1900 */
[----:B-1----:R-:W-:-:S04]  /*13040*/  IMAD.WIDE R36, R40, 0x4, R34 ;  /* 0x0000000428247825 */ /* 0x002fc800078e0222 */
[----:B------:R-:W-:Y:S02]  /*13050*/  IMAD.WIDE R38, R45, 0x4, R34 ;  /* 0x000000042d267825 */ /* 0x000fe400078e0222 */
[----:B------:R-:W4:Y:S04]  /*13060*/  LDG.E R36, desc[UR8][R36.64] ;  /* 0x0000000824247981 */ /* 0x000f28000c1e1900 */
[----:B------:R1:W4:Y:S01]  /*13070*/  LDG.E R38, desc[UR8][R38.64] ;  /* 0x0000000826267981 */ /* 0x000322000c1e1900 */
[----:B------:R-:W-:Y:S01]  /*13080*/  IADD3 R45, PT, PT, R61, R18, -R41 ;  /* 0x000000123d2d7210 */ /* 0x000fe20007ffe829 */
[----:B------:R-:W-:-:S04]  /*13090*/  IMAD.WIDE R40, R43, 0x4, R34 ;  /* 0x000000042b287825 */ /* 0x000fc800078e0222 */
[----:B------:R-:W-:Y:S01]  /*130a0*/  IMAD.WIDE R42, R45, 0x4, R34 ;  /* 0x000000042d2a7825 */ /* 0x000fe200078e0222 */
[----:B------:R-:W-:Y:S01]  /*130b0*/  IADD3 R45, PT, PT, R61, R15, -R44 ;  /* 0x0000000f3d2d7210 */ /* 0x000fe20007ffe82c */
[----:B------:R-:W4:Y:S04]  /*130c0*/  LDG.E R40, desc[UR8][R40.64] ;  /* 0x0000000828287981 */ /* 0x000f28000c1e1900 */
[----:B------:R-:W-:Y:S01]  /*130d0*/  IMAD.WIDE R44, R45, 0x4, R34 ;  /* 0x000000042d2c7825 */ /* 0x000fe200078e0222 */
[----:B------:R-:W4:Y:S05]  /*130e0*/  LDG.E R42, desc[UR8][R42.64] ;  /* 0x000000082a2a7981 */ /* 0x000f2a000c1e1900 */
[----:B------:R1:W4:Y:S01]  /*130f0*/  LDG.E R44, desc[UR8][R44.64] ;  /* 0x000000082c2c7981 */ /* 0x000322000c1e1900 */
[C---:B------:R-:W-:Y:S01]  /*13100*/  FFMA R65, R68.reuse, UR18, R65 ;  /* 0x0000001244417c23 */ /* 0x040fe20008000041 */
[C---:B------:R-:W-:Y:S01]  /*13110*/  FFMA R63, R68.reuse, UR27, R63 ;  /* 0x0000001b443f7c23 */ /* 0x040fe2000800003f */
[----:B0-----:R-:W-:Y:S01]  /*13120*/  FFMA R66, R68, UR12, R66 ;  /* 0x0000000c44427c23 */ /* 0x001fe20008000042 */
[C---:B-1----:R-:W-:Y:S01]  /*13130*/  IADD3 R39, PT, PT, R61.reuse, R26, -R57 ;  /* 0x0000001a3d277210 */ /* 0x042fe20007ffe839 */
[----:B------:R-:W0:Y:S01]  /*13140*/  LDCU.128 UR24, c[0x3][0x1670] ;  /* 0x00c2ce00ff1877ac */ /* 0x000e220008000c00 */
[----:B------:R-:W-:Y:S01]  /*13150*/  IADD3 R45, PT, PT, R61, R4, -R59 ;  /* 0x000000043d2d7210 */ /* 0x000fe20007ffe83b */
[C---:B--2---:R-:W-:Y:S01]  /*13160*/  FFMA R68, R67.reuse, UR19, R65 ;  /* 0x0000001343447c23 */ /* 0x044fe20008000041 */
[C---:B------:R-:W-:Y:S01]  /*13170*/  FFMA R63, R67.reuse, UR20, R63 ;  /* 0x00000014433f7c23 */ /* 0x040fe2000800003f */
[----:B------:R-:W-:Y:S01]  /*13180*/  FFMA R66, R67, UR13, R66 ;  /* 0x0000000d43427c23 */ /* 0x000fe20008000042 */
[----:B------:R-:W1:Y:S01]  /*13190*/  LDCU.128 UR16, c[0x3][0x21c0] ;  /* 0x00c43800ff1077ac */ /* 0x000e620008000c00 */
[C---:B---3--:R-:W-:Y:S01]  /*131a0*/  FFMA R37, R69.reuse, UR28, R68 ;  /* 0x0000001c45257c23 */ /* 0x048fe20008000044 */
[C---:B------:R-:W-:Y:S01]  /*131b0*/  FFMA R63, R69.reuse, UR21, R63 ;  /* 0x00000015453f7c23 */ /* 0x040fe2000800003f */
[----:B------:R-:W-:-:S04]  /*131c0*/  FFMA R69, R69, UR14, R66 ;  /* 0x0000000e45457c23 */ /* 0x000fc80008000042 */
[C---:B----4-:R-:W-:Y:S01]  /*131d0*/  FFMA R69, R36.reuse, UR15, R69 ;  /* 0x0000000f24457c23 */ /* 0x050fe20008000045 */
[----:B------:R-:W-:Y:S01]  /*131e0*/  FFMA R41, R36, UR22, R63 ;  /* 0x0000001624297c23 */ /* 0x000fe2000800003f */
[----:B------:R-:W2:Y:S03]  /*131f0*/  LDCU.128 UR12, c[0x3][0x1660] ;  /* 0x00c2cc00ff0c77ac */ /* 0x000ea60008000c00 */
[----:B------:R-:W-:Y:S01]  /*13200*/  FFMA R41, R38, UR23, R41 ;  /* 0x0000001726297c23 */ /* 0x000fe20008000029 */
[----:B------:R-:W3:Y:S01]  /*13210*/  LDCU.128 UR20, c[0x3][0xb00] ;  /* 0x00c16000ff1477ac */ /* 0x000ee20008000c00 */
[----:B------:R-:W-:Y:S01]  /*13220*/  FFMA R37, R36, UR29, R37 ;  /* 0x0000001d24257c23 */ /* 0x000fe20008000025 */
[----:B------:R-:W-:Y:S01]  /*13230*/  IADD3 R67, PT, PT, R61, R0, -R55 ;  /* 0x000000003d437210 */ /* 0x000fe20007ffe837 */
[C---:B-1----:R-:W-:Y:S02]  /*13240*/  FFMA R59, R38.reuse, UR16, R69 ;  /* 0x00000010263b7c23 */ /* 0x042fe40008000045 */
[----:B------:R-:W-:Y:S01]  /*13250*/  FFMA R43, R38, UR30, R37 ;  /* 0x0000001e262b7c23 */ /* 0x000fe20008000025 */
[----:B------:R-:W-:Y:S01]  /*13260*/  IMAD.WIDE R38, R39, 0x4, R34 ;  /* 0x0000000427267825 */ /* 0x000fe200078e0222 */
[----:B------:R-:W-:-:S03]  /*13270*/  IADD3 R65, PT, PT, R61, R17, -R64 ;  /* 0x000000113d417210 */ /* 0x000fc60007ffe840 */
[----:B------:R-:W-:-:S04]  /*13280*/  IMAD.WIDE R36, R45, 0x4, R34 ;  /* 0x000000042d247825 */ /* 0x000fc800078e0222 */
[C---:B------:R-:W-:Y:S01]  /*13290*/  FFMA R69, R40.reuse, UR31, R43 ;  /* 0x0000001f28457c23 */ /* 0x040fe2000800002b */
[----:B------:R-:W-:Y:S01]  /*132a0*/  IADD3 R63, PT, PT, R61, R19, -R62 ;  /* 0x000000133d3f7210 */ /* 0x000fe20007ffe83e */
[----:B------:R1:W4:Y:S01]  /*132b0*/  LDG.E R57, desc[UR8][R38.64] ;  /* 0x0000000826397981 */ /* 0x000322000c1e1900 */
[----:B--2---:R-:W-:Y:S01]  /*132c0*/  FFMA R41, R40, UR12, R41 ;  /* 0x0000000c28297c23 */ /* 0x004fe20008000029 */
[----:B------:R-:W-:-:S04]  /*132d0*/  IMAD.WIDE R66, R67, 0x4, R34 ;  /* 0x0000000443427825 */ /* 0x000fc800078e0222 */
[----:B------:R-:W-:Y:S01]  /*132e0*/  FFMA R59, R40, UR17, R59 ;  /* 0x00000011283b7c23 */ /* 0x000fe2000800003b */
[----:B------:R2:W4:Y:S01]  /*132f0*/  LDG.E R55, desc[UR8][R36.64] ;  /* 0x0000000824377981 */ /* 0x000522000c1e1900 */
[C---:B------:R-:W-:Y:S01]  /*13300*/  FFMA R43, R42.reuse, UR13, R41 ;  /* 0x0000000d2a2b7c23 */ /* 0x040fe20008000029 */
[----:B---3--:R-:W-:Y:S01]  /*13310*/  FFMA R69, R42, UR20, R69 ;  /* 0x000000142a457c23 */ /* 0x008fe20008000045 */
[----:B------:R-:W-:Y:S01]  /*13320*/  IMAD.WIDE R40, R65, 0x4, R34 ;  /* 0x0000000441287825 */ /* 0x000fe200078e0222 */
[C---:B------:R-:W-:Y:S01]  /*13330*/  IADD3 R68, PT, PT, R61.reuse, R53, -R12 ;  /* 0x000000353d447210 */ /* 0x040fe20007ffe80c */
[----:B------:R3:W4:Y:S01]  /*13340*/  LDG.E R45, desc[UR8][R66.64] ;  /* 0x00000008422d7981 */ /* 0x000722000c1e1900 */
[C---:B-1----:R-:W-:Y:S01]  /*13350*/  IADD3 R39, PT, PT, R61.reuse, R33, -R6 ;  /* 0x000000213d277210 */ /* 0x042fe20007ffe806 */
[----:B------:R-:W-:Y:S01]  /*13360*/  FFMA R64, R44, UR14, R43 ;  /* 0x0000000e2c407c23 */ /* 0x000fe2000800002b */
[----:B------:R-:W1:Y:S01]  /*13370*/  LDCU.128 UR28, c[0x3][0xb10] ;  /* 0x00c16200ff1c77ac */ /* 0x000e620008000c00 */
[C---:B--2---:R-:W-:Y:S01]  /*13380*/  IADD3 R37, PT, PT, R61.reuse, R60, -R13 ;  /* 0x0000003c3d257210 */ /* 0x044fe20007ffe80d */
[----:B------:R-:W-:Y:S01]  /*13390*/  FFMA R42, R42, UR18, R59 ;  /* 0x000000122a2a7c23 */ /* 0x000fe2000800003b */
[----:B------:R-:W-:Y:S01]  /*133a0*/  FFMA R62, R44, UR21, R69 ;  /* 0x000000152c3e7c23 */ /* 0x000fe20008000045 */
[----:B------:R-:W-:Y:S01]  /*133b0*/  IADD3 R43, PT, PT, R61, R58, -R11 ;  /* 0x0000003a3d2b7210 */ /* 0x000fe20007ffe80b */
[----:B------:R2:W4:Y:S01]  /*133c0*/  LDG.E R65, desc[UR8][R40.64] ;  /* 0x0000000828417981 */ /* 0x000522000c1e1900 */
[----:B---3--:R-:W-:-:S04]  /*133d0*/  IMAD.WIDE R66, R63, 0x4, R34 ;  /* 0x000000043f427825 */ /* 0x008fc800078e0222 */
[----:B------:R-:W-:Y:S01]  /*133e0*/  FFMA R44, R44, UR19, R42 ;  /* 0x000000132c2c7c23 */ /* 0x000fe2000800002a */
[----:B------:R-:W3:Y:S01]  /*133f0*/  LDCU.128 UR16, c[0x3][0x21d0] ;  /* 0x00c43a00ff1077ac */ /* 0x000ee20008000c00 */
[--C-:B------:R-:W-:Y:S01]  /*13400*/  IMAD.WIDE R38, R39, 0x4, R34.reuse ;  /* 0x0000000427267825 */ /* 0x100fe200078e0222 */
[----:B------:R-:W3:Y:S03]  /*13410*/  LDG.E R66, desc[UR8][R66.64] ;  /* 0x0000000842427981 */ /* 0x000ee6000c1e1900 */
[----:B------:R-:W-:Y:S01]  /*13420*/  IMAD.WIDE R36, R37, 0x4, R34 ;  /* 0x0000000425247825 */ /* 0x000fe200078e0222 */
[----:B--2---:R-:W-:Y:S01]  /*13430*/  IADD3 R41, PT, PT, R61, R51, -R2 ;  /* 0x000000333d297210 */ /* 0x004fe20007ffe802 */
[----:B------:R2:W3:Y:S02]  /*13440*/  LDG.E R63, desc[UR8][R38.64] ;  /* 0x00000008263f7981 */ /* 0x0004e4000c1e1900 */
[----:B------:R-:W-:-:S02]  /*13450*/  IMAD.WIDE R68, R68, 0x4, R34 ;  /* 0x0000000444447825 */ /* 0x000fc400078e0222 */
[----:B------:R0:W3:Y:S02]  /*13460*/  LDG.E R59, desc[UR8][R36.64] ;  /* 0x00000008243b7981 */ /* 0x0000e4000c1e1900 */
[--C-:B------:R-:W-:Y:S02]  /*13470*/  IMAD.WIDE R42, R43, 0x4, R34.reuse ;  /* 0x000000042b2a7825 */ /* 0x100fe400078e0222 */
[----:B------:R1:W3:Y:S02]  /*13480*/  LDG.E R67, desc[UR8][R68.64] ;  /* 0x0000000844437981 */ /* 0x0002e4000c1e1900 */
[----:B------:R-:W-:Y:S01]  /*13490*/  IMAD.WIDE R40, R41, 0x4, R34 ;  /* 0x0000000429287825 */ /* 0x000fe200078e0222 */
[C---:B--2---:R-:W-:Y:S01]  /*134a0*/  IADD3 R39, PT, PT, R61.reuse, R49, -R10 ;  /* 0x000000313d277210 */ /* 0x044fe20007ffe80a */
[----:B------:R-:W2:Y:S01]  /*134b0*/  LDG.E R42, desc[UR8][R42.64] ;  /* 0x000000082a2a7981 */ /* 0x000ea2000c1e1900 */
[C---:B0-----:R-:W-:Y:S02]  /*134c0*/  IADD3 R37, PT, PT, R61.reuse, R56, -R9 ;  /* 0x000000383d257210 */ /* 0x041fe40007ffe809 */
[----:B-1----:R-:W-:-:S02]  /*134d0*/  IADD3 R69, PT, PT, R61, R47, -R8 ;  /* 0x0000002f3d457210 */ /* 0x002fc40007ffe808 */
[----:B------:R-:W-:Y:S01]  /*134e0*/  IADD3 R61, PT, PT, R61, R54, -R5 ;  /* 0x000000363d3d7210 */ /* 0x000fe20007ffe805 */
[----:B------:R0:W2:Y:S01]  /*134f0*/  LDG.E R43, desc[UR8][R40.64] ;  /* 0x00000008282b7981 */ /* 0x0000a2000c1e1900 */
[----:B------:R-:W-:-:S04]  /*13500*/  IMAD.WIDE R36, R37, 0x4, R34 ;  /* 0x0000000425247825 */ /* 0x000fc800078e0222 */
[--C-:B------:R-:W-:Y:S02]  /*13510*/  IMAD.WIDE R38, R39, 0x4, R34.reuse ;  /* 0x0000000427267825 */ /* 0x100fe400078e0222 */
[----:B------:R1:W2:Y:S02]  /*13520*/  LDG.E R36, desc[UR8][R36.64] ;  /* 0x0000000824247981 */ /* 0x0002a4000c1e1900 */
[--C-:B0-----:R-:W-:Y:S01]  /*13530*/  IMAD.WIDE R40, R61, 0x4, R34.reuse ;  /* 0x000000043d287825 */ /* 0x101fe200078e0222 */
[----:B------:R-:W-:Y:S01]  /*13540*/  IADD3 R61, PT, PT, R50, 0xd, RZ ;  /* 0x0000000d323d7810 */ /* 0x000fe20007ffe0ff */
[----:B------:R0:W2:Y:S03]  /*13550*/  LDG.E R38, desc[UR8][R38.64] ;  /* 0x0000000826267981 */ /* 0x0000a6000c1e1900 */
[----:B------:R-:W-:Y:S01]  /*13560*/  SHF.L.U32 R61, R61, 0x7, RZ ;  /* 0x000000073d3d7819 */ /* 0x000fe200000006ff */
[----:B------:R-:W-:Y:S01]  /*13570*/  IMAD.WIDE R68, R69, 0x4, R34 ;  /* 0x0000000445447825 */ /* 0x000fe200078e0222 */
[----:B------:R-:W2:Y:S02]  /*13580*/  LDG.E R40, desc[UR8][R40.64] ;  /* 0x0000000828287981 */ /* 0x000ea4000c1e1900 */
[----:B------:R-:W-:-:S03]  /*13590*/  LOP3.LUT R61, R61, 0x3f80, RZ, 0xc0, !PT ;  /* 0x00003f803d3d7812 */ /* 0x000fc600078ec0ff */
[----:B------:R0:W2:Y:S01]  /*135a0*/  LDG.E R68, desc[UR8][R68.64] ;  /* 0x0000000844447981 */ /* 0x0000a2000c1e1900 */
[C---:B-1----:R-:W-:Y:S02]  /*135b0*/  IADD3 R37, PT, PT, R61.reuse, R24, -R21 ;  /* 0x000000183d257210 */ /* 0x042fe40007ffe815 */
[----:B------:R-:W-:Y:S02]  /*135c0*/  SHF.R.S32.HI R21, RZ, 0x1f, R22 ;  /* 0x0000001fff157819 */ /* 0x000fe40000011416 */
[C---:B0-----:R-:W-:Y:S02]  /*135d0*/  IADD3 R39, PT, PT, R61.reuse, R29, -R52 ;  /* 0x0000001d3d277210 */ /* 0x041fe40007ffe834 */
[C---:B------:R-:W-:Y:S02]  /*135e0*/  IADD3 R29, PT, PT, R61.reuse, R32, -R7 ;  /* 0x000000203d1d7210 */ /* 0x040fe40007ffe807 */
[----:B------:R-:W-:Y:S02]  /*135f0*/  IADD3 R7, PT, PT, R61, R46, -R23 ;  /* 0x0000002e3d077210 */ /* 0x000fe40007ffe817 */
[----:B------:R-:W-:-:S02]  /*13600*/  SHF.R.S32.HI R23, RZ, 0x1f, R16 ;  /* 0x0000001fff177819 */ /* 0x000fc40000011410 */
[----:B------:R-:W-:Y:S02]  /*13610*/  LEA.HI R21, R21, R22, RZ, 0x7 ;  /* 0x0000001615157211 */ /* 0x000fe400078f38ff */
[----:B------:R-:W-:Y:S02]  /*13620*/  LEA.HI R23, R23, R16, RZ, 0x7 ;  /* 0x0000001017177211 */ /* 0x000fe400078f38ff */
[----:B------:R-:W-:Y:S02]  /*13630*/  LOP3.LUT R21, R21, 0xffffff80, RZ, 0xc0, !PT ;  /* 0xffffff8015157812 */ /* 0x000fe400078ec0ff */
[----:B------:R-:W-:Y:S02]  /*13640*/  LOP3.LUT R23, R23, 0xffffff80, RZ, 0xc0, !PT ;  /* 0xffffff8017177812 */ /* 0x000fe400078ec0ff */
[----:B------:R-:W-:Y:S02]  /*13650*/  IADD3 R69, PT, PT, R61, R22, -R21 ;  /* 0x000000163d457210 */ /* 0x000fe40007ffe815 */
[----:B------:R-:W-:-:S02]  /*13660*/  SHF.R.S32.HI R21, RZ, 0x1f, R20 ;  /* 0x0000001fff157819 */ /* 0x000fc40000011414 */
[----:B------:R-:W-:Y:S02]  /*13670*/  IADD3 R41, PT, PT, R61, R16, -R23 ;  /* 0x000000103d297210 */ /* 0x000fe40007ffe817 */
[----:B------:R-:W-:Y:S02]  /*13680*/  SHF.R.S32.HI R23, RZ, 0x1f, R14 ;  /* 0x0000001fff177819 */ /* 0x000fe4000001140e */
[----:B------:R-:W-:Y:S02]  /*13690*/  LEA.HI R22, R21, R20, RZ, 0x7 ;  /* 0x0000001415167211 */ /* 0x000fe400078f38ff */
[----:B------:R-:W-:Y:S02]  /*136a0*/  SHF.R.S32.HI R21, RZ, 0x1f, R18 ;  /* 0x0000001fff157819 */ /* 0x000fe40000011412 */
[----:B------:R-:W-:Y:S02]  /*136b0*/  LEA.HI R23, R23, R14, RZ, 0x7 ;  /* 0x0000000e17177211 */ /* 0x000fe400078f38ff */
[----:B------:R-:W-:-:S02]  /*136c0*/  LEA.HI R21, R21, R18, RZ, 0x7 ;  /* 0x0000001215157211 */ /* 0x000fc400078f38ff */
[----:B------:R-:W-:Y:S02]  /*136d0*/  LOP3.LUT R16, R23, 0xffffff80, RZ, 0xc0, !PT ;  /* 0xffffff8017107812 */ /* 0x000fe400078ec0ff */
[----:B------:R-:W-:Y:S02]  /*136e0*/  LOP3.LUT R21, R21, 0xffffff80, RZ, 0xc0, !PT ;  /* 0xffffff8015157812 */ /* 0x000fe400078ec0ff */
[C---:B------:R-:W-:Y:S02]  /*136f0*/  IADD3 R16, PT, PT, R61.reuse, R14, -R16 ;  /* 0x0000000e3d107210 */ /* 0x040fe40007ffe810 */
[----:B------:R-:W-:Y:S02]  /*13700*/  SHF.R.S32.HI R14, RZ, 0x1f, R15 ;  /* 0x0000001fff0e7819 */ /* 0x000fe4000001140f */
[----:B------:R-:W-:Y:S02]  /*13710*/  IADD3 R18, PT, PT, R61, R18, -R21 ;  /* 0x000000123d127210 */ /* 0x000fe40007ffe815 */
[----:B------:R-:W-:-:S02]  /*13720*/  LOP3.LUT R22, R22, 0xffffff80, RZ, 0xc0, !PT ;  /* 0xffffff8016167812 */ /* 0x000fc400078ec0ff */
[----:B------:R-:W-:Y:S02]  /*13730*/  SHF.R.S32.HI R21, RZ, 0x1f, R0 ;  /* 0x0000001fff157819 */ /* 0x000fe40000011400 */
[C---:B------:R-:W-:Y:S02]  /*13740*/  IADD3 R27, PT, PT, R61.reuse, R30, -R27 ;  /* 0x0000001e3d1b7210 */ /* 0x040fe40007ffe81b */
[----:B------:R-:W-:Y:S02]  /*13750*/  LEA.HI R14, R14, R15, RZ, 0x7 ;  /* 0x0000000f0e0e7211 */ /* 0x000fe400078f38ff */
[C---:B------:R-:W-:Y:S02]  /*13760*/  IADD3 R31, PT, PT, R61.reuse, R31, -R28 ;  /* 0x0000001f3d1f7210 */ /* 0x040fe40007ffe81c */
[----:B------:R-:W-:Y:S01]  /*13770*/  IADD3 R30, PT, PT, R61, R20, -R22 ;  /* 0x000000143d1e7210 */ /* 0x000fe20007ffe816 */
[----:B------:R-:W-:Y:S01]  /*13780*/  IMAD.WIDE R22, R39, 0x4, R34 ;  /* 0x0000000427167825 */ /* 0x000fe200078e0222 */
[----:B------:R-:W-:-:S02]  /*13790*/  LEA.HI R21, R21, R0, RZ, 0x7 ;  /* 0x0000000015157211 */ /* 0x000fc400078f38ff */
[----:B------:R-:W-:Y:S02]  /*137a0*/  LOP3.LUT R14, R14, 0xffffff80, RZ, 0xc0, !PT ;  /* 0xffffff800e0e7812 */ /* 0x000fe400078ec0ff */
[----:B------:R-:W-:Y:S01]  /*137b0*/  LOP3.LUT R24, R21, 0xffffff80, RZ, 0xc0, !PT ;  /* 0xffffff8015187812 */ /* 0x000fe200078ec0ff */
[----:B------:R-:W-:Y:S01]  /*137c0*/  IMAD.WIDE R20, R31, 0x4, R34 ;  /* 0x000000041f147825 */ /* 0x000fe200078e0222 */
[----:B------:R0:W2:Y:S01]  /*137d0*/  LDG.E R32, desc[UR8][R22.64] ;  /* 0x0000000816207981 */ /* 0x0000a2000c1e1900 */
[----:B------:R-:W-:Y:S02]  /*137e0*/  IADD3 R39, PT, PT, R61, R15, -R14 ;  /* 0x0000000f3d277210 */ /* 0x000fe40007ffe80e */
[----:B------:R-:W-:Y:S01]  /*137f0*/  IMAD.WIDE R14, R27, 0x4, R34 ;  /* 0x000000041b0e7825 */ /* 0x000fe200078e0222 */
[C---:B------:R-:W-:Y:S02]  /*13800*/  IADD3 R27, PT, PT, R61.reuse, R0, -R24 ;  /* 0x000000003d1b7210 */ /* 0x040fe40007ffe818 */
[----:B------:R-:W2:Y:S01]  /*13810*/  LDG.E R0, desc[UR8][R20.64] ;  /* 0x0000000814007981 */ /* 0x000ea2000c1e1900 */
[----:B------:R-:W-:Y:S01]  /*13820*/  IADD3 R25, PT, PT, R61, R48, -R25 ;  /* 0x000000303d197210 */ /* 0x000fe20007ffe819 */
[----:B------:R-:W-:Y:S01]  /*13830*/  IMAD.WIDE R28, R29, 0x4, R34 ;  /* 0x000000041d1c7825 */ /* 0x000fe200078e0222 */
[----:B------:R-:W-:Y:S01]  /*13840*/  SHF.R.S32.HI R46, RZ, 0x1f, R26 ;  /* 0x0000001fff2e7819 */ /* 0x000fe2000001141a */
[----:B------:R1:W2:Y:S02]  /*13850*/  LDG.E R31, desc[UR8][R14.64] ;  /* 0x000000080e1f7981 */ /* 0x0002a4000c1e1900 */
[--C-:B------:R-:W-:Y:S01]  /*13860*/  IMAD.WIDE R24, R25, 0x4, R34.reuse ;  /* 0x0000000419187825 */ /* 0x100fe200078e0222 */
[-C--:B------:R-:W-:Y:S01]  /*13870*/  LEA.HI R46, R46, R26.reuse, RZ, 0x7 ;  /* 0x0000001a2e2e7211 */ /* 0x080fe200078f38ff */
[----:B------:R-:W2:Y:S02]  /*13880*/  LDG.E R28, desc[UR8][R28.64] ;  /* 0x000000081c1c7981 */ /* 0x000ea4000c1e1900 */
[--C-:B0-----:R-:W-:Y:S01]  /*13890*/  IMAD.WIDE R22, R7, 0x4, R34.reuse ;  /* 0x0000000407167825 */ /* 0x101fe200078e0222 */
[----:B------:R-:W-:Y:S01]  /*138a0*/  LOP3.LUT R46, R46, 0xffffff80, RZ, 0xc0, !PT ;  /* 0xffffff802e2e7812 */ /* 0x000fe200078ec0ff */
[----:B------:R-:W2:Y:S02]  /*138b0*/  LDG.E R24, desc[UR8][R24.64] ;  /* 0x0000000818187981 */ /* 0x000ea4000c1e1900 */
[----:B-1----:R-:W-:Y:S01]  /*138c0*/  IMAD.WIDE R14, R37, 0x4, R34 ;  /* 0x00000004250e7825 */ /* 0x002fe200078e0222 */
[----:B------:R-:W-:-:S02]  /*138d0*/  IADD3 R7, PT, PT, R61, R26, -R46 ;  /* 0x0000001a3d077210 */ /* 0x000fc40007ffe82e */
[----:B------:R0:W2:Y:S01]  /*138e0*/  LDG.E R26, desc[UR8][R22.64] ;  /* 0x00000008161a7981 */ /* 0x0000a2000c1e1900 */
[----:B------:R-:W-:-:S03]  /*138f0*/  IMAD.WIDE R20, R41, 0x4, R34 ;  /* 0x0000000429147825 */ /* 0x000fc600078e0222 */
[----:B------:R1:W2:Y:S01]  /*13900*/  LDG.E R37, desc[UR8][R14.64] ;  /* 0x000000080e257981 */ /* 0x0002a2000c1e1900 */
[----:B------:R-:W-:Y:S02]  /*13910*/  SHF.R.S32.HI R41, RZ, 0x1f, R4 ;  /* 0x0000001fff297819 */ /* 0x000fe40000011404 */
[----:B------:R-:W-:Y:S01]  /*13920*/  SHF.R.S32.HI R46, RZ, 0x1f, R19 ;  /* 0x0000001fff2e7819 */ /* 0x000fe20000011413 */
[--C-:B0-----:R-:W-:Y:S02]  /*13930*/  IMAD.WIDE R22, R16, 0x4, R34.reuse ;  /* 0x0000000410167825 */ /* 0x101fe400078e0222 */
[----:B------:R0:W2:Y:S02]  /*13940*/  LDG.E R16, desc[UR8][R20.64] ;  /* 0x0000000814107981 */ /* 0x0000a4000c1e1900 */
[----:B-1----:R-:W-:Y:S01]  /*13950*/  IMAD.WIDE R14, R69, 0x4, R34 ;  /* 0x00000004450e7825 */ /* 0x002fe200078e0222 */
[----:B------:R-:W-:Y:S01]  /*13960*/  LEA.HI R41, R41, R4, RZ, 0x7 ;  /* 0x0000000429297211 */ /* 0x000fe200078f38ff */
[----:B------:R-:W2:Y:S01]  /*13970*/  LDG.E R29, desc[UR8][R22.64] ;  /* 0x00000008161d7981 */ /* 0x000ea2000c1e1900 */
[----:B------:R-:W-:-:S03]  /*13980*/  LEA.HI R46, R46, R19, RZ, 0x7 ;  /* 0x000000132e2e7211 */ /* 0x000fc600078f38ff */
[----:B------:R1:W2:Y:S01]  /*13990*/  LDG.E R25, desc[UR8][R14.64] ;  /* 0x000000080e197981 */ /* 0x0002a2000c1e1900 */
[----:B0-----:R-:W-:Y:S01]  /*139a0*/  IMAD.WIDE R20, R30, 0x4, R34 ;  /* 0x000000041e147825 */ /* 0x001fe200078e0222 */
[----:B------:R-:W-:Y:S02]  /*139b0*/  LOP3.LUT R41, R41, 0xffffff80, RZ, 0xc0, !PT ;  /* 0xffffff8029297812 */ /* 0x000fe400078ec0ff */
[----:B------:R-:W-:Y:S02]  /*139c0*/  LOP3.LUT R46, R46, 0xffffff80, RZ, 0xc0, !PT ;  /* 0xffffff802e2e7812 */ /* 0x000fe400078ec0ff */
[----:B------:R0:W2:Y:S01]  /*139d0*/  LDG.E R30, desc[UR8][R20.64] ;  /* 0x00000008141e7981 */ /* 0x0000a2000c1e1900 */
[C---:B------:R-:W-:Y:S01]  /*139e0*/  IADD3 R69, PT, PT, R61.reuse, R4, -R41 ;  /* 0x000000043d457210 */ /* 0x040fe20007ffe829 */
[----:B-1----:R-:W-:Y:S01]  /*139f0*/  IMAD.WIDE R14, R18, 0x4, R34 ;  /* 0x00000004120e7825 */ /* 0x002fe200078e0222 */
[----:B------:R-:W-:-:S03]  /*13a00*/  IADD3 R41, PT, PT, R61, R19, -R46 ;  /* 0x000000133d297210 */ /* 0x000fc60007ffe82e */
[----:B------:R-:W-:Y:S01]  /*13a10*/  IMAD.WIDE R18, R39, 0x4, R34 ;  /* 0x0000000427127825 */ /* 0x000fe200078e0222 */
[----:B------:R1:W2:Y:S01]  /*13a20*/  LDG.E R4, desc[UR8][R14.64] ;  /* 0x000000080e047981 */ /* 0x0002a2000c1e1900 */
[----:B------:R-:W-:Y:S02]  /*13a30*/  SHF.R.S32.HI R46, RZ, 0x1f, R17 ;  /* 0x0000001fff2e7819 */ /* 0x000fe40000011411 */
[--C-:B------:R-:W-:Y:S02]  /*13a40*/  IMAD.WIDE R22, R27, 0x4, R34.reuse ;  /* 0x000000041b167825 */ /* 0x100fe400078e0222 */
[----:B------:R-:W2:Y:S01]  /*13a50*/  LDG.E R27, desc[UR8][R18.64] ;  /* 0x00000008121b7981 */ /* 0x000ea2000c1e1900 */
[----:B------:R-:W-:Y:S01]  /*13a60*/  LEA.HI R46, R46, R17, RZ, 0x7 ;  /* 0x000000112e2e7211 */ /* 0x000fe200078f38ff */
[--C-:B0-----:R-:W-:Y:S02]  /*13a70*/  IMAD.WIDE R20, R7, 0x4, R34.reuse ;  /* 0x0000000407147825 */ /* 0x101fe400078e0222 */
[----:B------:R-:W2:Y:S01]  /*13a80*/  LDG.E R22, desc[UR8][R22.64] ;  /* 0x0000000816167981 */ /* 0x000ea2000c1e1900 */
[----:B------:R-:W-:Y:S01]  /*13a90*/  LOP3.LUT R46, R46, 0xffffff80, RZ, 0xc0, !PT ;  /* 0xffffff802e2e7812 */ /* 0x000fe200078ec0ff */
[----:B-1----:R-:W-:-:S02]  /*13aa0*/  IMAD.WIDE R14, R69, 0x4, R34 ;  /* 0x00000004450e7825 */ /* 0x002fc400078e0222 */
[----:B------:R-:W2:Y:S01]  /*13ab0*/  LDG.E R39, desc[UR8][R20.64] ;  /* 0x0000000814277981 */ /* 0x000ea2000c1e1900 */
[----:B------:R-:W-:-:S03]  /*13ac0*/  IADD3 R7, PT, PT, R61, R17, -R46 ;  /* 0x000000113d077210 */ /* 0x000fc60007ffe82e */
[----:B------:R0:W2:Y:S01]  /*13ad0*/  LDG.E R17, desc[UR8][R14.64] ;  /* 0x000000080e117981 */ /* 0x0000a2000c1e1900 */
[----:B------:R-:W-:Y:S01]  /*13ae0*/  IADD3 R13, PT, PT, R61, R60, -R13 ;  /* 0x0000003c3d0d7210 */ /* 0x000fe20007ffe80d */
[----:B0-----:R-:W-:Y:S01]  /*13af0*/  IMAD.WIDE R14, R41, 0x4, R34 ;  /* 0x00000004290e7825 */ /* 0x001fe200078e0222 */
[----:B------:R-:W-:-:S03]  /*13b00*/  IADD3 R41, PT, PT, R61, R33, -R6 ;  /* 0x000000213d297210 */ /* 0x000fc60007ffe806 */
[----:B------:R-:W-:Y:S01]  /*13b10*/  IMAD.WIDE R6, R7, 0x4, R34 ;  /* 0x0000000407067825 */ /* 0x000fe200078e0222 */
[----:B------:R0:W2:Y:S01]  /*13b20*/  LDG.E R33, desc[UR8][R14.64] ;  /* 0x000000080e217981 */ /* 0x0000a2000c1e1900 */
[----:B------:R-:W-:Y:S02]  /*13b30*/  IADD3 R53, PT, PT, R61, R53, -R12 ;  /* 0x000000353d357210 */ /* 0x000fe40007ffe80c */
[----:B------:R-:W-:Y:S01]  /*13b40*/  IMAD.WIDE R18, R41, 0x4, R34 ;  /* 0x0000000429127825 */ /* 0x000fe200078e0222 */
[----:B------:R1:W2:Y:S01]  /*13b50*/  LDG.E R23, desc[UR8][R6.64] ;  /* 0x0000000806177981 */ /* 0x0002a2000c1e1900 */
[----:B------:R-:W-:Y:S02]  /*13b60*/  IADD3 R11, PT, PT, R61, R58, -R11 ;  /* 0x0000003a3d0b7210 */ /* 0x000fe40007ffe80b */
[--C-:B------:R-:W-:Y:S01]  /*13b70*/  IMAD.WIDE R12, R13, 0x4, R34.reuse ;  /* 0x000000040d0c7825 */ /* 0x100fe200078e0222 */
[----:B------:R1:W2:Y:S03]  /*13b80*/  LDG.E R41, desc[UR8][R18.64] ;  /* 0x0000000812297981 */ /* 0x0002a6000c1e1900 */
[----:B------:R-:W-:Y:S01]  /*13b90*/  IMAD.WIDE R20, R53, 0x4, R34 ;  /* 0x0000000435147825 */ /* 0x000fe200078e0222 */
[----:B------:R1:W2:Y:S01]  /*13ba0*/  LDG.E R46, desc[UR8][R12.64] ;  /* 0x000000080c2e7981 */ /* 0x0002a2000c1e1900 */
[----:B------:R-:W-:-:S02]  /*13bb0*/  IADD3 R51, PT, PT, R61, R51, -R2 ;  /* 0x000000333d337210 */ /* 0x000fc40007ffe802 */
[----:B0-----:R-:W-:Y:S01]  /*13bc0*/  IMAD.WIDE R14, R11, 0x4, R34 ;  /* 0x000000040b0e7825 */ /* 0x001fe200078e0222 */
[----:B------:R-:W-:Y:S01]  /*13bd0*/  IADD3 R11, PT, PT, R61, R49, -R10 ;  /* 0x000000313d0b7210 */ /* 0x000fe20007ffe80a */
[----:B------:R-:W2:Y:S02]  /*13be0*/  LDG.E R20, desc[UR8][R20.64] ;  /* 0x0000000814147981 */ /* 0x000ea4000c1e1900 */
[----:B-1----:R-:W-:Y:S01]  /*13bf0*/  IMAD.WIDE R6, R51, 0x4, R34 ;  /* 0x0000000433067825 */ /* 0x002fe200078e0222 */
[----:B------:R-:W-:Y:S01]  /*13c00*/  IADD3 R9, PT, PT, R61, R56, -R9 ;  /* 0x000000383d097210 */ /* 0x000fe20007ffe809 */
[----:B------:R-:W2:Y:S02]  /*13c10*/  LDG.E R14, desc[UR8][R14.64] ;  /* 0x000000080e0e7981 */ /* 0x000ea4000c1e1900 */
[----:B------:R-:W-:Y:S01]  /*13c20*/  IMAD.WIDE R10, R11, 0x4, R34 ;  /* 0x000000040b0a7825 */ /* 0x000fe200078e0222 */
[----:B------:R-:W-:Y:S01]  /*13c30*/  IADD3 R47, PT, PT, R61, R47, -R8 ;  /* 0x0000002f3d2f7210 */ /* 0x000fe20007ffe808 */
[----:B------:R0:W2:Y:S02]  /*13c40*/  LDG.E R6, desc[UR8][R6.64] ;  /* 0x0000000806067981 */ /* 0x0000a4000c1e1900 */
[----:B------:R-:W-:Y:S01]  /*13c50*/  IMAD.WIDE R8, R9, 0x4, R34 ;  /* 0x0000000409087825 */ /* 0x000fe200078e0222 */
[----:B------:R-:W-:Y:S01]  /*13c60*/  IADD3 R19, PT, PT, R61, R54, -R5 ;  /* 0x000000363d137210 */ /* 0x000fe20007ffe805 */
[----:B------:R-:W2:Y:S02]  /*13c70*/  LDG.E R10, desc[UR8][R10.64] ;  /* 0x000000080a0a7981 */ /* 0x000ea4000c1e1900 */
[----:B------:R-:W-:-:S02]  /*13c80*/  IMAD.WIDE R12, R47, 0x4, R34 ;  /* 0x000000042f0c7825 */ /* 0x000fc400078e0222 */
[----:B------:R1:W2:Y:S02]  /*13c90*/  LDG.E R8, desc[UR8][R8.64] ;  /* 0x0000000808087981 */ /* 0x0002a4000c1e1900 */
[----:B------:R-:W-:Y:S02]  /*13ca0*/  IMAD.WIDE R18, R19, 0x4, R34 ;  /* 0x0000000413127825 */ /* 0x000fe400078e0222 */
[----:B------:R-:W2:Y:S04]  /*13cb0*/  LDG.E R12, desc[UR8][R12.64] ;  /* 0x000000080c0c7981 */ /* 0x000ea8000c1e1900 */
[----:B------:R-:W2:Y:S01]  /*13cc0*/  LDG.E R18, desc[UR8][R18.64] ;  /* 0x0000000812127981 */ /* 0x000ea2000c1e1900 */
[----:B------:R-:W-:-:S05]  /*13cd0*/  LEA R5, R50, R3, 0x7 ;  /* 0x0000000332057211 */ /* 0x000fca00078e38ff */
[----:B------:R-:W-:-:S05]  /*13ce0*/  IMAD.WIDE R34, R5, 0x4, R34 ;  /* 0x0000000405227825 */ /* 0x000fca00078e0222 */
[----:B------:R0:W5:Y:S01]  /*13cf0*/  LDG.E R2, desc[UR8][R34.64] ;  /* 0x0000000822027981 */ /* 0x000162000c1e1900 */
[----:B----4-:R-:W-:-:S04]  /*13d00*/  FFMA R62, R45, UR22, R62 ;  /* 0x000000162d3e7c23 */ /* 0x010fc8000800003e */
[----:B------:R-:W-:Y:S01]  /*13d10*/  FFMA R62, R57, UR23, R62 ;  /* 0x00000017393e7c23 */ /* 0x000fe2000800003e */
[----:B------:R-:W4:Y:S03]  /*13d20*/  LDCU.128 UR20, c[0x3][0x21e0] ;  /* 0x00c43c00ff1477ac */ /* 0x000f260008000c00 */
[----:B------:R-:W-:Y:S01]  /*13d30*/  FFMA R3, R55, UR28, R62 ;  /* 0x0000001c37037c23 */ /* 0x000fe2000800003e */
[C---:B------:R-:W-:Y:S01]  /*13d40*/  FFMA R64, R45.reuse, UR15, R64 ;  /* 0x0000000f2d407c23 */ /* 0x040fe20008000040 */
[----:B---3--:R-:W-:Y:S01]  /*13d50*/  FFMA R44, R45, UR16, R44 ;  /* 0x000000102d2c7c23 */ /* 0x008fe2000800002c */
[----:B------:R-:W3:Y:S01]  /*13d60*/  LDCU.128 UR12, c[0x3][0x1680] ;  /* 0x00c2d000ff0c77ac */ /* 0x000ee20008000c00 */
[----:B------:R-:W-:Y:S01]  /*13d70*/  FFMA R48, R66, UR29, R3 ;  /* 0x0000001d42307c23 */ /* 0x000fe20008000003 */
[----:B------:R-:W-:-:S03]  /*13d80*/  FFMA R64, R57, UR24, R64 ;  /* 0x0000001839407c23 */ /* 0x000fc60008000040 */
[----:B------:R-:W-:Y:S01]  /*13d90*/  FFMA R48, R65, UR30, R48 ;  /* 0x0000001e41307c23 */ /* 0x000fe20008000030 */
[----:B------:R-:W-:Y:S01]  /*13da0*/  FFMA R44, R57, UR17, R44 ;  /* 0x00000011392c7c23 */ /* 0x000fe2000800002c */
[----:B------:R-:W-:Y:S02]  /*13db0*/  FFMA R3, R55, UR25, R64 ;  /* 0x0000001937037c23 */ /* 0x000fe40008000040 */
[----:B------:R-:W-:Y:S01]  /*13dc0*/  FFMA R48, R63, UR31, R48 ;  /* 0x0000001f3f307c23 */ /* 0x000fe20008000030 */
[----:B------:R-:W0:Y:S01]  /*13dd0*/  LDCU.128 UR28, c[0x3][0xb30] ;  /* 0x00c16600ff1c77ac */ /* 0x000e220008000c00 */
[----:B------:R-:W-:Y:S02]  /*13de0*/  FFMA R55, R55, UR18, R44 ;  /* 0x0000001237377c23 */ /* 0x000fe4000800002c */
[----:B------:R-:W-:Y:S01]  /*13df0*/  FFMA R48, R59, UR32, R48 ;  /* 0x000000203b307c23 */ /* 0x000fe20008000030 */
[C---:B------:R-:W-:Y:S01]  /*13e00*/  FFMA R44, R66.reuse, UR26, R3 ;  /* 0x0000001a422c7c23 */ /* 0x040fe20008000003 */
[----:B------:R-:W-:Y:S01]  /*13e10*/  FFMA R66, R66, UR19, R55 ;  /* 0x0000001342427c23 */ /* 0x000fe20008000037 */
[----:B------:R-:W1:Y:S01]  /*13e20*/  LDCU.128 UR16, c[0x3][0x21f0] ;  /* 0x00c43e00ff1077ac */ /* 0x000e620008000c00 */
[----:B------:R-:W-:Y:S01]  /*13e30*/  FFMA R3, R67, UR33, R48 ;  /* 0x0000002143037c23 */ /* 0x000fe20008000030 */
[C---:B------:R-:W-:Y:S01]  /*13e40*/  FFMA R44, R65.reuse, UR27, R44 ;  /* 0x0000001b412c7c23 */ /* 0x040fe2000800002c */
[----:B----4-:R-:W-:Y:S01]  /*13e50*/  FFMA R66, R65, UR20, R66 ;  /* 0x0000001441427c23 */ /* 0x010fe20008000042 */
[----:B------:R-:W4:Y:S01]  /*13e60*/  LDCU.128 UR24, c[0x3][0x1690] ;  /* 0x00c2d200ff1877ac */ /* 0x000f220008000c00 */
[----:B--2---:R-:W-:Y:S01]  /*13e70*/  FFMA R48, R42, UR34, R3 ;  /* 0x000000222a307c23 */ /* 0x004fe20008000003 */
[C---:B---3--:R-:W-:Y:S01]  /*13e80*/  FFMA R44, R63.reuse, UR12, R44 ;  /* 0x0000000c3f2c7c23 */ /* 0x048fe2000800002c */
[----:B------:R-:W-:-:S02]  /*13e90*/  FFMA R66, R63, UR21, R66 ;  /* 0x000000153f427c23 */ /* 0x000fc40008000042 */
[----:B------:R-:W-:Y:S01]  /*13ea0*/  FFMA R3, R43, UR35, R48 ;  /* 0x000000232b037c23 */ /* 0x000fe20008000030 */
[C---:B------:R-:W-:Y:S01]  /*13eb0*/  FFMA R44, R59.reuse, UR13, R44 ;  /* 0x0000000d3b2c7c23 */ /* 0x040fe2000800002c */
[----:B------:R-:W2:Y:S01]  /*13ec0*/  LDCU.128 UR32, c[0x3][0xb40] ;  /* 0x00c16800ff2077ac */ /* 0x000ea20008000c00 */
[----:B------:R-:W-:Y:S01]  /*13ed0*/  FFMA R66, R59, UR22, R66 ;  /* 0x000000163b427c23 */ /* 0x000fe20008000042 */
[----:B0-----:R-:W-:Y:S01]  /*13ee0*/  FFMA R7, R38, UR28, R3 ;  /* 0x0000001c26077c23 */ /* 0x001fe20008000003 */
[C---:B------:R-:W-:Y:S02]  /*13ef0*/  FFMA R3, R67.reuse, UR14, R44 ;  /* 0x0000000e43037c23 */ /* 0x040fe4000800002c */
[----:B------:R-:W-:Y:S01]  /*13f00*/  FFMA R67, R67, UR23, R66 ;  /* 0x0000001743437c23 */ /* 0x000fe20008000042 */
[----:B------:R-:W0:Y:S01]  /*13f10*/  LDCU.128 UR20, c[0x3][0x2200] ;  /* 0x00c44000ff1477ac */ /* 0x000e220008000c00 */
[----:B------:R-:W-:Y:S01]  /*13f20*/  FFMA R7, R36, UR29, R7 ;  /* 0x0000001d24077c23 */ /* 0x000fe20008000007 */
[C---:B------:R-:W-:Y:S01]  /*13f30*/  FFMA R44, R42.reuse, UR15, R3 ;  /* 0x0000000f2a2c7c23 */ /* 0x040fe20008000003 */
[----:B-1----:R-:W-:Y:S01]  /*13f40*/  FFMA R42, R42, UR16, R67 ;  /* 0x000000102a2a7c23 */ /* 0x002fe20008000043 */
[----:B------:R-:W1:Y:S01]  /*13f50*/  LDCU.128 UR12, c[0x3][0x16a0] ;  /* 0x00c2d400ff0c77ac */ /* 0x000e620008000c00 */
[----:B------:R-:W-:Y:S01]  /*13f60*/  FFMA R7, R68, UR30, R7 ;  /* 0x0000001e44077c23 */ /* 0x000fe20008000007 */
[C---:B----4-:R-:W-:Y:S01]  /*13f70*/  FFMA R3, R43.reuse, UR24, R44 ;  /* 0x000000182b037c23 */ /* 0x050fe2000800002c */
[----:B------:R-:W-:-:S02]  /*13f80*/  FFMA R43, R43, UR17, R42 ;  /* 0x000000112b2b7c23 */ /* 0x000fc4000800002a */
[----:B------:R-:W-:Y:S01]  /*13f90*/  FFMA R9, R40, UR31, R7 ;  /* 0x0000001f28097c23 */ /* 0x000fe20008000007 */
[C---:B------:R-:W-:Y:S01]  /*13fa0*/  FFMA R7, R38.reuse, UR25, R3 ;  /* 0x0000001926077c23 */ /* 0x040fe20008000003 */
[----:B------:R-:W3:Y:S01]  /*13fb0*/  LDCU.128 UR28, c[0x3][0xb50] ;  /* 0x00c16a00ff1c77ac */ /* 0x000ee20008000c00 */
[----:B------:R-:W-:Y:S02]  /*13fc0*/  FFMA R43, R38, UR18, R43 ;  /* 0x00000012262b7c23 */ /* 0x000fe4000800002b */
[C---:B------:R-:W-:Y:S02]  /*13fd0*/  FFMA R7, R36.reuse, UR26, R7 ;  /* 0x0000001a24077c23 */ /* 0x040fe40008000007 */
[----:B------:R-:W-:Y:S01]  /*13fe0*/  FFMA R43, R36, UR19, R43 ;  /* 0x00000013242b7c23 */ /* 0x000fe2000800002b */
[----:B------:R-:W4:Y:S01]  /*13ff0*/  LDCU.128 UR16, c[0x3][0x2210] ;  /* 0x00c44200ff1077ac */ /* 0x000f220008000c00 */
[C---:B------:R-:W-:Y:S02]  /*14000*/  FFMA R7, R68.reuse, UR27, R7 ;  /* 0x0000001b44077c23 */ /* 0x040fe40008000007 */
[----:B0-----:R-:W-:Y:S01]  /*14010*/  FFMA R43, R68, UR20, R43 ;  /* 0x00000014442b7c23 */ /* 0x001fe2000800002b */
[----:B------:R-:W0:Y:S01]  /*14020*/  LDCU.128 UR24, c[0x3][0x16b0] ;  /* 0x00c2d600ff1877ac */ /* 0x000e220008000c00 */
[----:B-1----:R-:W-:-:S02]  /*14030*/  FFMA R7, R40, UR12, R7 ;  /* 0x0000000c28077c23 */ /* 0x002fc40008000007 */
[----:B------:R-:W-:Y:S01]  /*14040*/  FFMA R43, R40, UR21, R43 ;  /* 0x00000015282b7c23 */ /* 0x000fe2000800002b */
[----:B--2---:R-:W-:-:S04]  /*14050*/  FFMA R3, R32, UR32, R9 ;  /* 0x0000002020037c23 */ /* 0x004fc80008000009 */
[----:B------:R-:W-:-:S04]  /*14060*/  FFMA R36, R0, UR33, R3 ;  /* 0x0000002100247c23 */ /* 0x000fc80008000003 */
[----:B------:R-:W-:-:S04]  /*14070*/  FFMA R3, R31, UR34, R36 ;  /* 0x000000221f037c23 */ /* 0x000fc80008000024 */
[----:B------:R-:W-:Y:S01]  /*14080*/  FFMA R9, R28, UR35, R3 ;  /* 0x000000231c097c23 */ /* 0x000fe20008000003 */
[C---:B------:R-:W-:Y:S01]  /*14090*/  FFMA R3, R32.reuse, UR13, R7 ;  /* 0x0000000d20037c23 */ /* 0x040fe20008000007 */
[----:B------:R-:W1:Y:S01]  /*140a0*/  LDCU.128 UR32, c[0x3][0xb60] ;  /* 0x00c16c00ff2077ac */ /* 0x000e620008000c00 */
[----:B------:R-:W-:Y:S01]  /*140b0*/  FFMA R7, R32, UR22, R43 ;  /* 0x0000001620077c23 */ /* 0x000fe2000800002b */
[----:B---3--:R-:W-:Y:S01]  /*140c0*/  FFMA R9, R24, UR28, R9 ;  /* 0x0000001c18097c23 */ /* 0x008fe20008000009 */
[C---:B------:R-:W-:Y:S02]  /*140d0*/  FFMA R32, R0.reuse, UR14, R3 ;  /* 0x0000000e00207c23 */ /* 0x040fe40008000003 */
[----:B------:R-:W-:Y:S01]  /*140e0*/  FFMA R0, R0, UR23, R7 ;  /* 0x0000001700007c23 */ /* 0x000fe20008000007 */
[----:B------:R-:W2:Y:S01]  /*140f0*/  LDCU.128 UR20, c[0x3][0x2220] ;  /* 0x00c44400ff1477ac */ /* 0x000ea20008000c00 */
[----:B------:R-:W-:Y:S01]  /*14100*/  FFMA R36, R26, UR29, R9 ;  /* 0x0000001d1a247c23 */ /* 0x000fe20008000009 */
[C---:B------:R-:W-:Y:S01]  /*14110*/  FFMA R3, R31.reuse, UR15, R32 ;  /* 0x0000000f1f037c23 */ /* 0x040fe20008000020 */
[----:B----4-:R-:W-:Y:S01]  /*14120*/  FFMA R31, R31, UR16, R0 ;  /* 0x000000101f1f7c23 */ /* 0x010fe20008000000 */
[----:B------:R-:W3:Y:S01]  /*14130*/  LDCU.128 UR12, c[0x3][0x16c0] ;  /* 0x00c2d800ff0c77ac */ /* 0x000ee20008000c00 */
[----:B------:R-:W-:Y:S01]  /*14140*/  FFMA R7, R37, UR30, R36 ;  /* 0x0000001e25077c23 */ /* 0x000fe20008000024 */
[C---:B0-----:R-:W-:Y:S01]  /*14150*/  FFMA R3, R28.reuse, UR24, R3 ;  /* 0x000000181c037c23 */ /* 0x041fe20008000003 */
[----:B------:R-:W-:Y:S01]  /*14160*/  FFMA R31, R28, UR17, R31 ;  /* 0x000000111c1f7c23 */ /* 0x000fe2000800001f */
[----:B------:R-:W0:Y:S02]  /*14170*/  LDC R9, c[0x3][0x2280] ;  /* 0x00c8a000ff097b82 */ /* 0x000e240000000800 */
[----:B------:R-:W-:Y:S01]  /*14180*/  FFMA R3, R24, UR25, R3 ;  /* 0x0000001918037c23 */ /* 0x000fe20008000003 */
[----:B------:R-:W-:Y:S01]  /*14190*/  FFMA R0, R16, UR31, R7 ;  /* 0x0000001f10007c23 */ /* 0x000fe20008000007 */
[----:B------:R-:W4:Y:S01]  /*141a0*/  LDCU.128 UR28, c[0x3][0xb70] ;  /* 0x00c16e00ff1c77ac */ /* 0x000f220008000c00 */
[----:B------:R-:W-:-:S02]  /*141b0*/  FFMA R31, R24, UR18, R31 ;  /* 0x00000012181f7c23 */ /* 0x000fc4000800001f */
[----:B-1----:R-:W-:Y:S01]  /*141c0*/  FFMA R24, R25, UR32, R0 ;  /* 0x0000002019187c23 */ /* 0x002fe20008000000 */
[----:B------:R-:W-:-:S03]  /*141d0*/  FFMA R0, R26, UR26, R3 ;  /* 0x0000001a1a007c23 */ /* 0x000fc60008000003 */
[----:B------:R-:W-:Y:S01]  /*141e0*/  FFMA R7, R29, UR33, R24 ;  /* 0x000000211d077c23 */ /* 0x000fe20008000018 */
[----:B------:R-:W-:Y:S01]  /*141f0*/  FFMA R26, R26, UR19, R31 ;  /* 0x000000131a1a7c23 */ /* 0x000fe2000800001f */
[C---:B------:R-:W-:Y:S01]  /*14200*/  FFMA R3, R37.reuse, UR27, R0 ;  /* 0x0000001b25037c23 */ /* 0x040fe20008000000 */
[----:B------:R-:W1:Y:S01]  /*14210*/  LDCU.128 UR24, c[0x3][0x16d0] ;  /* 0x00c2da00ff1877ac */ /* 0x000e620008000c00 */
[----:B------:R-:W-:Y:S01]  /*14220*/  FFMA R7, R30, UR34, R7 ;  /* 0x000000221e077c23 */ /* 0x000fe20008000007 */
[----:B--2---:R-:W-:Y:S01]  /*14230*/  FFMA R37, R37, UR20, R26 ;  /* 0x0000001425257c23 */ /* 0x004fe2000800001a */
[----:B---3--:R-:W-:Y:S01]  /*14240*/  FFMA R0, R16, UR12, R3 ;  /* 0x0000000c10007c23 */ /* 0x008fe20008000003 */
[----:B------:R-:W2:Y:S01]  /*14250*/  LDCU.128 UR16, c[0x3][0x2230] ;  /* 0x00c44600ff1077ac */ /* 0x000ea20008000c00 */
[----:B------:R-:W-:Y:S01]  /*14260*/  FFMA R24, R4, UR35, R7 ;  /* 0x0000002304187c23 */ /* 0x000fe20008000007 */
[----:B------:R-:W3:Y:S01]  /*14270*/  LDCU.128 UR32, c[0x3][0xb80] ;  /* 0x00c17000ff2077ac */ /* 0x000ee20008000c00 */
[----:B------:R-:W-:Y:S01]  /*14280*/  FFMA R16, R16, UR21, R37 ;  /* 0x0000001510107c23 */ /* 0x000fe20008000025 */
[----:B------:R-:W-:Y:S01]  /*14290*/  FFMA R0, R25, UR13, R0 ;  /* 0x0000000d19007c23 */ /* 0x000fe20008000000 */
[----:B----4-:R-:W-:-:S02]  /*142a0*/  FFMA R7, R27, UR28, R24 ;  /* 0x0000001c1b077c23 */ /* 0x010fc40008000018 */
[----:B------:R-:W-:Y:S01]  /*142b0*/  FFMA R16, R25, UR22, R16 ;  /* 0x0000001619107c23 */ /* 0x000fe20008000010 */
[C---:B------:R-:W-:Y:S01]  /*142c0*/  FFMA R3, R29.reuse, UR14, R0 ;  /* 0x0000000e1d037c23 */ /* 0x040fe20008000000 */
[----:B------:R-:W-:Y:S02]  /*142d0*/  FFMA R0, R22, UR29, R7 ;  /* 0x0000001d16007c23 */ /* 0x000fe40008000007 */
[----:B------:R-:W-:Y:S01]  /*142e0*/  FFMA R29, R29, UR23, R16 ;  /* 0x000000171d1d7c23 */ /* 0x000fe20008000010 */
[C---:B------:R-:W-:Y:S01]  /*142f0*/  FFMA R3, R30.reuse, UR15, R3 ;  /* 0x0000000f1e037c23 */ /* 0x040fe20008000003 */
[----:B------:R-:W4:Y:S01]  /*14300*/  LDCU.128 UR20, c[0x3][0x2240] ;  /* 0x00c44800ff1477ac */ /* 0x000f220008000c00 */
[----:B------:R-:W-:Y:S01]  /*14310*/  FFMA R16, R39, UR30, R0 ;  /* 0x0000001e27107c23 */ /* 0x000fe20008000000 */
[----:B--2---:R-:W-:Y:S01]  /*14320*/  FFMA R29, R30, UR16, R29 ;  /* 0x000000101e1d7c23 */ /* 0x004fe2000800001d */
[----:B------:R-:W2:Y:S02]  /*14330*/  LDCU.128 UR12, c[0x3][0x16e0] ;  /* 0x00c2dc00ff0c77ac */ /* 0x000ea40008000c00 */
[----:B------:R-:W-:Y:S01]  /*14340*/  FFMA R16, R17, UR31, R16 ;  /* 0x0000001f11107c23 */ /* 0x000fe20008000010 */
[C---:B-1----:R-:W-:Y:S01]  /*14350*/  FFMA R0, R4.reuse, UR24, R3 ;  /* 0x0000001804007c23 */ /* 0x042fe20008000003 */
[----:B------:R-:W1:Y:S03]  /*14360*/  LDCU.128 UR28, c[0x3][0xb90] ;  /* 0x00c17200ff1c77ac */ /* 0x000e660008000c00 */
[----:B------:R-:W-:Y:S01]  /*14370*/  FFMA R3, R27, UR25, R0 ;  /* 0x000000191b037c23 */ /* 0x000fe20008000000 */
[----:B------:R-:W-:Y:S01]  /*14380*/  FFMA R4, R4, UR17, R29 ;  /* 0x0000001104047c23 */ /* 0x000fe2000800001d */
[----:B---3--:R-:W-:-:S02]  /*14390*/  FFMA R16, R33, UR32, R16 ;  /* 0x0000002021107c23 */ /* 0x008fc40008000010 */
[----:B------:R-:W-:Y:S02]  /*143a0*/  FFMA R0, R22, UR26, R3 ;  /* 0x0000001a16007c23 */ /* 0x000fe40008000003 */
[----:B------:R-:W-:Y:S01]  /*143b0*/  FFMA R16, R23, UR33, R16 ;  /* 0x0000002117107c23 */ /* 0x000fe20008000010 */
[----:B------:R-:W-:-:S03]  /*143c0*/  FFMA R27, R27, UR18, R4 ;  /* 0x000000121b1b7c23 */ /* 0x000fc60008000004 */
[----:B------:R-:W-:Y:S01]  /*143d0*/  FFMA R3, R41, UR34, R16 ;  /* 0x0000002229037c23 */ /* 0x000fe20008000010 */
[----:B------:R-:W-:Y:S01]  /*143e0*/  FFMA R22, R22, UR19, R27 ;  /* 0x0000001316167c23 */ /* 0x000fe2000800001b */
[C---:B------:R-:W-:Y:S01]  /*143f0*/  FFMA R0, R39.reuse, UR27, R0 ;  /* 0x0000001b27007c23 */ /* 0x040fe20008000000 */
[----:B------:R-:W3:Y:S01]  /*14400*/  LDCU.128 UR16, c[0x3][0x2250] ;  /* 0x00c44a00ff1077ac */ /* 0x000ee20008000c00 */
[----:B------:R-:W-:Y:S01]  /*14410*/  FFMA R3, R46, UR35, R3 ;  /* 0x000000232e037c23 */ /* 0x000fe20008000003 */
[----:B----4-:R-:W-:Y:S01]  /*14420*/  FFMA R22, R39, UR20, R22 ;  /* 0x0000001427167c23 */ /* 0x010fe20008000016 */
[C---:B--2---:R-:W-:Y:S01]  /*14430*/  FFMA R0, R17.reuse, UR12, R0 ;  /* 0x0000000c11007c23 */ /* 0x044fe20008000000 */
[----:B------:R-:W2:Y:S01]  /*14440*/  LDCU.128 UR24, c[0x3][0x16f0] ;  /* 0x00c2de00ff1877ac */ /* 0x000ea20008000c00 */
[----:B-1----:R-:W-:Y:S01]  /*14450*/  FFMA R3, R20, UR28, R3 ;  /* 0x0000001c14037c23 */ /* 0x002fe20008000003 */
[----:B------:R-:W-:-:S03]  /*14460*/  FFMA R22, R17, UR21, R22 ;  /* 0x0000001511167c23 */ /* 0x000fc60008000016 */
[----:B------:R-:W-:Y:S01]  /*14470*/  FFMA R3, R14, UR29, R3 ;  /* 0x0000001d0e037c23 */ /* 0x000fe20008000003 */
[C---:B------:R-:W-:Y:S01]  /*14480*/  FFMA R0, R33.reuse, UR13, R0 ;  /* 0x0000000d21007c23 */ /* 0x040fe20008000000 */
[----:B------:R-:W-:Y:S02]  /*14490*/  FFMA R22, R33, UR22, R22 ;  /* 0x0000001621167c23 */ /* 0x000fe40008000016 */
[----:B------:R-:W-:Y:S01]  /*144a0*/  FFMA R3, R6, UR30, R3 ;  /* 0x0000001e06037c23 */ /* 0x000fe20008000003 */
[----:B------:R-:W-:Y:S01]  /*144b0*/  FFMA R4, R23, UR14, R0 ;  /* 0x0000000e17047c23 */ /* 0x000fe20008000000 */
[----:B0-----:R-:W-:Y:S02]  /*144c0*/  FADD R0, R9, R9 ;  /* 0x0000000909007221 */ /* 0x001fe40000000000 */
[----:B------:R-:W-:Y:S01]  /*144d0*/  FFMA R3, R10, UR31, R3 ;  /* 0x0000001f0a037c23 */ /* 0x000fe20008000003 */
[----:B------:R-:W-:Y:S01]  /*144e0*/  FFMA R22, R23, UR23, R22 ;  /* 0x0000001717167c23 */ /* 0x000fe20008000016 */
[C---:B------:R-:W-:Y:S01]  /*144f0*/  FFMA R7, R41.reuse, UR15, R4 ;  /* 0x0000000f29077c23 */ /* 0x040fe20008000004 */
[----:B------:R-:W-:Y:S01]  /*14500*/  FMUL R9, R0, R9 ;  /* 0x0000000900097220 */ /* 0x000fe20000400000 */
[----:B------:R-:W0:Y:S01]  /*14510*/  LDCU.128 UR12, c[0x3][0x2260] ;  /* 0x00c44c00ff0c77ac */ /* 0x000e220008000c00 */
[----:B------:R-:W-:Y:S01]  /*14520*/  FFMA R3, R8, UR4, R3 ;  /* 0x0000000408037c23 */ /* 0x000fe20008000003 */
[----:B---3--:R-:W-:Y:S01]  /*14530*/  FFMA R41, R41, UR16, R22 ;  /* 0x0000001029297c23 */ /* 0x008fe20008000016 */
[----:B------:R-:W1:Y:S01]  /*14540*/  MUFU.RCP R4, R9 ;  /* 0x0000000900047308 */ /* 0x000e620000001000 */
[----:B------:R-:W3:Y:S01]  /*14550*/  LDCU.128 UR20, c[0x3][0x1700] ;  /* 0x00c2e000ff1477ac */ /* 0x000ee20008000c00 */
[----:B------:R-:W-:Y:S01]  /*14560*/  FFMA R3, R12, UR5, R3 ;  /* 0x000000050c037c23 */ /* 0x000fe20008000003 */
[C---:B--2---:R-:W-:Y:S01]  /*14570*/  FFMA R7, R46.reuse, UR24, R7 ;  /* 0x000000182e077c23 */ /* 0x044fe20008000007 */
[----:B------:R-:W-:-:S02]  /*14580*/  FFMA R41, R46, UR17, R41 ;  /* 0x000000112e297c23 */ /* 0x000fc40008000029 */
[----:B------:R-:W-:Y:S01]  /*14590*/  FFMA R0, R18, UR6, R3 ;  /* 0x0000000612007c23 */ /* 0x000fe20008000003 */
[C---:B------:R-:W-:Y:S01]  /*145a0*/  FFMA R7, R20.reuse, UR25, R7 ;  /* 0x0000001914077c23 */ /* 0x040fe20008000007 */
[----:B------:R-:W-:Y:S02]  /*145b0*/  FFMA R41, R20, UR18, R41 ;  /* 0x0000001214297c23 */ /* 0x000fe40008000029 */
[----:B------:R-:W-:Y:S01]  /*145c0*/  FADD R0, R0, -UR11 ;  /* 0x8000000b00007e21 */ /* 0x000fe20008000000 */
[C---:B------:R-:W-:Y:S01]  /*145d0*/  FFMA R7, R14.reuse, UR26, R7 ;  /* 0x0000001a0e077c23 */ /* 0x040fe20008000007 */
[----:B------:R-:W-:Y:S02]  /*145e0*/  FFMA R41, R14, UR19, R41 ;  /* 0x000000130e297c23 */ /* 0x000fe40008000029 */
[----:B------:R-:W-:Y:S01]  /*145f0*/  FMUL R0, R0, -R0 ;  /* 0x8000000000007220 */ /* 0x000fe20000400000 */
[C---:B------:R-:W-:Y:S01]  /*14600*/  FFMA R3, R6.reuse, UR27, R7 ;  /* 0x0000001b06037c23 */ /* 0x040fe20008000007 */
[----:B0-----:R-:W-:Y:S01]  /*14610*/  FFMA R7, R6, UR12, R41 ;  /* 0x0000000c06077c23 */ /* 0x001fe20008000029 */
[----:B-1----:R-:W-:Y:S01]  /*14620*/  FFMA R11, -R9, R4, 1 ;  /* 0x3f800000090b7423 */ /* 0x002fe20000000104 */
[----:B------:R-:W0:Y:S01]  /*14630*/  FCHK P0, R0, R9 ;  /* 0x0000000900007302 */ /* 0x000e220000000000 */
[C---:B---3--:R-:W-:Y:S01]  /*14640*/  FFMA R3, R10.reuse, UR20, R3 ;  /* 0x000000140a037c23 */ /* 0x048fe20008000003 */
[----:B------:R-:W-:Y:S01]  /*14650*/  FFMA R7, R10, UR13, R7 ;  /* 0x0000000d0a077c23 */ /* 0x000fe20008000007 */
[----:B------:R-:W-:-:S02]  /*14660*/  FFMA R11, R4, R11, R4 ;  /* 0x0000000b040b7223 */ /* 0x000fc40000000004 */
[C---:B------:R-:W-:Y:S01]  /*14670*/  FFMA R3, R8.reuse, UR21, R3 ;  /* 0x0000001508037c23 */ /* 0x040fe20008000003 */
[----:B------:R-:W-:Y:S01]  /*14680*/  FFMA R7, R8, UR14, R7 ;  /* 0x0000000e08077c23 */ /* 0x000fe20008000007 */
[----:B------:R-:W-:Y:S02]  /*14690*/  FFMA R6, R0, R11, RZ ;  /* 0x0000000b00067223 */ /* 0x000fe400000000ff */
[C---:B------:R-:W-:Y:S01]  /*146a0*/  FFMA R13, R12.reuse, UR22, R3 ;  /* 0x000000160c0d7c23 */ /* 0x040fe20008000003 */
[----:B------:R-:W-:Y:S01]  /*146b0*/  FFMA R7, R12, UR15, R7 ;  /* 0x0000000f0c077c23 */ /* 0x000fe20008000007 */
[----:B------:R-:W-:Y:S01]  /*146c0*/  FFMA R3, -R9, R6, R0 ;  /* 0x0000000609037223 */ /* 0x000fe20000000100 */
[----:B------:R-:W-:Y:S01]  /*146d0*/  BSSY.RECONVERGENT B0, `(.L_x_3) ;  /* 0x0000008000007945 */ /* 0x000fe20003800200 */
[C---:B------:R-:W-:Y:S01]  /*146e0*/  FFMA R4, R18.reuse, UR23, R13 ;  /* 0x0000001712047c23 */ /* 0x040fe2000800000d */
[----:B------:R-:W-:Y:S01]  /*146f0*/  FFMA R18, R18, UR10, R7 ;  /* 0x0000000a12127c23 */ /* 0x000fe20008000007 */
[----:B------:R-:W-:Y:S01]  /*14700*/  FFMA R3, R11, R3, R6 ;  /* 0x000000030b037223 */ /* 0x000fe20000000006 */
[----:B0-----:R-:W-:Y:S06]  /*14710*/  @!P0 BRA `(.L_x_4) ;  /* 0x00000000000c8947 */ /* 0x001fec0003800000 */
[----:B------:R-:W-:Y:S02]  /*14720*/  MOV R3, R9 ;  /* 0x0000000900037202 */ /* 0x000fe40000000f00 */
[----:B------:R-:W-:-:S07]  /*14730*/  MOV R11, 0x14750 ;  /* 0x00014750000b7802 */ /* 0x000fce0000000f00 */
[----:B-----5:R-:W-:Y:S05]  /*14740*/  CALL.REL.NOINC `($__internal_0_$__cuda_sm3x_div_rn_noftz_f32_slowpath) ;  /* 0x0000000400647944 */ /* 0x020fea0003c00000 */
.L_x_4:
[----:B------:R-:W-:Y:S05]  /*14750*/  BSYNC.RECONVERGENT B0 ;  /* 0x0000000000007941 */ /* 0x000fea0003800200 */
.L_x_3:
[----:B------:R-:W0:Y:S01]  /*14760*/  LDC R8, c[0x3][0x2284] ;  /* 0x00c8a100ff087b82 */ /* 0x000e220000000800 */
[----:B------:R-:W-:Y:S01]  /*14770*/  HFMA2 R0, -RZ, RZ, 0.96630859375, -0.0022525787353515625 ;  /* 0x3bbb989dff007431 */ /* 0x000fe200000001ff */
[----:B------:R-:W-:Y:S01]  /*14780*/  MOV R9, 0x437c0000 ;  /* 0x437c000000097802 */ /* 0x000fe20000000f00 */
[----:B------:R-:W1:Y:S01]  /*14790*/  LDCU UR4, c[0x3][0x2278] ;  /* 0x00c44f00ff0477ac */ /* 0x000e620008000800 */
[----:B------:R-:W-:Y:S01]  /*147a0*/  HFMA2 R11, -RZ, RZ, 2, 0 ;  /* 0x40000000ff0b7431 */ /* 0x000fe200000001ff */
[----:B------:R-:W-:Y:S01]  /*147b0*/  BSSY.RECONVERGENT B0, `(.L_x_5) ;  /* 0x000001b000007945 */ /* 0x000fe20003800200 */
[----:B------:R-:W-:-:S04]  /*147c0*/  FFMA.SAT R0, R3, R0, 0.5 ;  /* 0x3f00000003007423 */ /* 0x000fc80000002000 */
[----:B------:R-:W-:-:S04]  /*147d0*/  FFMA.RM R6, R0, R9, 12582913 ;  /* 0x4b40000100067423 */ /* 0x000fc80000004009 */
[C---:B------:R-:W-:Y:S01]  /*147e0*/  FADD R0, R6.reuse, -12583039 ;  /* 0xcb40007f06007421 */ /* 0x040fe20000000000 */
[----:B------:R-:W-:Y:S01]  /*147f0*/  SHF.L.U32 R6, R6, 0x17, RZ ;  /* 0x0000001706067819 */ /* 0x000fe200000006ff */
[----:B-1----:R-:W-:Y:S02]  /*14800*/  FADD R4, R4, -UR4 ;  /* 0x8000000404047e21 */ /* 0x002fe40008000000 */
[----:B------:R-:W-:Y:S01]  /*14810*/  FFMA R0, R3, 1.4426950216293334961, -R0 ;  /* 0x3fb8aa3b03007823 */ /* 0x000fe20000000800 */
[----:B0-----:R-:W-:-:S03]  /*14820*/  FADD R7, R8, R8 ;  /* 0x0000000808077221 */ /* 0x001fc60000000000 */
[----:B------:R-:W-:Y:S01]  /*14830*/  FFMA R3, R3, 1.925963033500011079e-08, R0 ;  /* 0x32a5706003037823 */ /* 0x000fe20000000000 */
[----:B------:R-:W-:Y:S01]  /*14840*/  FMUL R7, R7, R8 ;  /* 0x0000000807077220 */ /* 0x000fe20000400000 */
[----:B------:R-:W-:-:S03]  /*14850*/  FMUL R0, R4, -R4 ;  /* 0x8000000404007220 */ /* 0x000fc60000400000 */
[----:B------:R-:W0:Y:S08]  /*14860*/  MUFU.RCP R8, R7 ;  /* 0x0000000700087308 */ /* 0x000e300000001000 */
[----:B------:R-:W1:Y:S08]  /*14870*/  MUFU.EX2 R3, R3 ;  /* 0x0000000300037308 */ /* 0x000e700000000800 */
[----:B------:R-:W2:Y:S01]  /*14880*/  FCHK P0, R0, R7 ;  /* 0x0000000700007302 */ /* 0x000ea20000000000 */
[----:B0-----:R-:W-:-:S04]  /*14890*/  FFMA R9, -R7, R8, 1 ;  /* 0x3f80000007097423 */ /* 0x001fc80000000108 */
[----:B------:R-:W-:-:S04]  /*148a0*/  FFMA R9, R8, R9, R8 ;  /* 0x0000000908097223 */ /* 0x000fc80000000008 */
[----:B------:R-:W-:Y:S01]  /*148b0*/  FFMA R4, R0, R9, RZ ;  /* 0x0000000900047223 */ /* 0x000fe200000000ff */
[----:B-1----:R-:W-:-:S03]  /*148c0*/  FMUL R6, R6, R3 ;  /* 0x0000000306067220 */ /* 0x002fc60000400000 */
[----:B------:R-:W-:Y:S01]  /*148d0*/  FFMA R8, -R7, R4, R0 ;  /* 0x0000000407087223 */ /* 0x000fe20000000100 */
[----:B------:R-:W-:-:S03]  /*148e0*/  FFMA R3, R6, R11, -1 ;  /* 0xbf80000006037423 */ /* 0x000fc6000000000b */
[----:B------:R-:W-:Y:S01]  /*148f0*/  FFMA R4, R9, R8, R4 ;  /* 0x0000000809047223 */ /* 0x000fe20000000004 */
[----:B-----5:R-:W-:Y:S01]  /*14900*/  FFMA R2, R3, 0.10000000149011611938, R2 ;  /* 0x3dcccccd03027823 */ /* 0x020fe20000000002 */
[----:B--2---:R-:W-:Y:S06]  /*14910*/  @!P0 BRA `(.L_x_6) ;  /* 0x0000000000108947 */ /* 0x004fec0003800000 */
[----:B------:R-:W-:Y:S02]  /*14920*/  MOV R3, R7 ;  /* 0x0000000700037202 */ /* 0x000fe40000000f00 */
[----:B------:R-:W-:-:S07]  /*14930*/  MOV R11, 0x14950 ;  /* 0x00014950000b7802 */ /* 0x000fce0000000f00 */
[----:B------:R-:W-:Y:S05]  /*14940*/  CALL.REL.NOINC `($__internal_0_$__cuda_sm3x_div_rn_noftz_f32_slowpath) ;  /* 0x0000000000e47944 */ /* 0x000fea0003c00000 */
[----:B------:R-:W-:-:S07]  /*14950*/  MOV R4, R3 ;  /* 0x0000000300047202 */ /* 0x000fce0000000f00 */
.L_x_6:
[----:B------:R-:W-:Y:S05]  /*14960*/  BSYNC.RECONVERGENT B0 ;  /* 0x0000000000007941 */ /* 0x000fea0003800200 */
.L_x_5:
        /* <DEDUP_REMOVED lines=12> */
[----:B0-----:R-:W-:Y:S01]  /*14a30*/  FADD R6, R9, R9 ;  /* 0x0000000909067221 */ /* 0x001fe20000000000 */
[----:B------:R-:W-:Y:S02]  /*14a40*/  FMUL R0, R18, -R18 ;  /* 0x8000001212007220 */ /* 0x000fe40000400000 */
[----:B------:R-:W-:Y:S01]  /*14a50*/  FFMA R7, R4, 1.925963033500011079e-08, R7 ;  /* 0x32a5706004077823 */ /* 0x000fe20000000007 */
[----:B------:R-:W-:-:S03]  /*14a60*/  FMUL R9, R6, R9 ;  /* 0x0000000906097220 */ /* 0x000fc60000400000 */
[----:B------:R-:W0:Y:S08]  /*14a70*/  MUFU.EX2 R4, R7 ;  /* 0x0000000700047308 */ /* 0x000e300000000800 */
[----:B------:R-:W1:Y:S08]  /*14a80*/  MUFU.RCP R6, R9 ;  /* 0x0000000900067308 */ /* 0x000e700000001000 */
[----:B------:R-:W2:Y:S01]  /*14a90*/  FCHK P0, R0, R9 ;  /* 0x0000000900007302 */ /* 0x000ea20000000000 */
[----:B0-----:R-:W-:-:S04]  /*14aa0*/  FMUL R3, R3, R4 ;  /* 0x0000000403037220 */ /* 0x001fc80000400000 */
[----:B------:R-:W-:Y:S01]  /*14ab0*/  FFMA R3, R3, R8, -1 ;  /* 0xbf80000003037423 */ /* 0x000fe20000000008 */
[----:B-1----:R-:W-:-:S03]  /*14ac0*/  FFMA R11, -R9, R6, 1 ;  /* 0x3f800000090b7423 */ /* 0x002fc60000000106 */
[----:B------:R-:W-:Y:S01]  /*14ad0*/  FFMA R2, R3, 0.10000000149011611938, R2 ;  /* 0x3dcccccd03027823 */ /* 0x000fe20000000002 */
[----:B------:R-:W-:-:S04]  /*14ae0*/  FFMA R11, R6, R11, R6 ;  /* 0x0000000b060b7223 */ /* 0x000fc80000000006 */
[----:B------:R-:W-:-:S04]  /*14af0*/  FFMA R6, R0, R11, RZ ;  /* 0x0000000b00067223 */ /* 0x000fc800000000ff */
[----:B------:R-:W-:-:S04]  /*14b00*/  FFMA R4, -R9, R6, R0 ;  /* 0x0000000609047223 */ /* 0x000fc80000000100 */
[----:B------:R-:W-:Y:S01]  /*14b10*/  FFMA R4, R11, R4, R6 ;  /* 0x000000040b047223 */ /* 0x000fe20000000006 */
[----:B--2---:R-:W-:Y:S06]  /*14b20*/  @!P0 BRA `(.L_x_8) ;  /* 0x0000000000108947 */ /* 0x004fec0003800000 */
[----:B------:R-:W-:Y:S02]  /*14b30*/  MOV R3, R9 ;  /* 0x0000000900037202 */ /* 0x000fe40000000f00 */
[----:B------:R-:W-:-:S07]  /*14b40*/  MOV R11, 0x14b60 ;  /* 0x00014b60000b7802 */ /* 0x000fce0000000f00 */
[----:B------:R-:W-:Y:S05]  /*14b50*/  CALL.REL.NOINC `($__internal_0_$__cuda_sm3x_div_rn_noftz_f32_slowpath) ;  /* 0x0000000000607944 */ /* 0x000fea0003c00000 */
[----:B------:R-:W-:-:S07]  /*14b60*/  MOV R4, R3 ;  /* 0x0000000300047202 */ /* 0x000fce0000000f00 */
.L_x_8:
[----:B------:R-:W-:Y:S05]  /*14b70*/  BSYNC.RECONVERGENT B0 ;  /* 0x0000000000007941 */ /* 0x000fea0003800200 */
.L_x_7:
[----:B------:R-:W-:Y:S01]  /*14b80*/  HFMA2 R3, -RZ, RZ, 0.96630859375, -0.0022525787353515625 ;  /* 0x3bbb989dff037431 */ /* 0x000fe200000001ff */
[----:B------:R-:W-:Y:S01]  /*14b90*/  MOV R7, 0x437c0000 ;  /* 0x437c000000077802 */ /* 0x000fe20000000f00 */
[----:B------:R-:W-:-:S03]  /*14ba0*/  HFMA2 R9, -RZ, RZ, 2, 0 ;  /* 0x40000000ff097431 */ /* 0x000fc600000001ff */
[----:B------:R-:W-:-:S04]  /*14bb0*/  FFMA.SAT R0, R4, R3, 0.5 ;  /* 0x3f00000004007423 */ /* 0x000fc80000002003 */
[----:B------:R-:W-:Y:S02]  /*14bc0*/  FFMA.RM R0, R0, R7, 12582913 ;  /* 0x4b40000100007423 */ /* 0x000fe40000004007 */
[----:B------:R-:W0:Y:S02]  /*14bd0*/  LDC.64 R6, c[0x0][0x388] ;  /* 0x0000e200ff067b82 */ /* 0x000e240000000a00 */
[C---:B------:R-:W-:Y:S01]  /*14be0*/  FADD R3, R0.reuse, -12583039 ;  /* 0xcb40007f00037421 */ /* 0x040fe20000000000 */
[----:B------:R-:W-:-:S03]  /*14bf0*/  SHF.L.U32 R0, R0, 0x17, RZ ;  /* 0x0000001700007819 */ /* 0x000fc600000006ff */
[----:B------:R-:W-:-:S04]  /*14c00*/  FFMA R3, R4, 1.4426950216293334961, -R3 ;  /* 0x3fb8aa3b04037823 */ /* 0x000fc80000000803 */
[----:B------:R-:W-:-:S04]  /*14c10*/  FFMA R8, R4, 1.925963033500011079e-08, R3 ;  /* 0x32a5706004087823 */ /* 0x000fc80000000003 */
[----:B------:R-:W1:Y:S01]  /*14c20*/  MUFU.EX2 R3, R8 ;  /* 0x0000000800037308 */ /* 0x000e620000000800 */
[----:B0-----:R-:W-:-:S04]  /*14c30*/  IMAD.WIDE R4, R5, 0x4, R6 ;  /* 0x0000000405047825 */ /* 0x001fc800078e0206 */
[----:B-1----:R-:W-:-:S04]  /*14c40*/  FMUL R0, R0, R3 ;  /* 0x0000000300007220 */ /* 0x002fc80000400000 */
[----:B------:R-:W-:-:S04]  /*14c50*/  FFMA R3, R0, R9, -1 ;  /* 0xbf80000000037423 */ /* 0x000fc80000000009 */
[----:B------:R-:W-:-:S05]  /*14c60*/  FFMA.SAT R7, R3, 0.10000000149011611938, R2 ;  /* 0x3dcccccd03077823 */ /* 0x000fca0000002002 */
[----:B------:R-:W-:Y:S04]  /*14c70*/  STG.E desc[UR8][R4.64], R7 ;  /* 0x0000000704007986 */ /* 0x000fe8000c101908 */
[----:B------:R-:W2:Y:S01]  /*14c80*/  LDG.E R34, desc[UR8][R34.64] ;  /* 0x0000000822227981 */ /* 0x000ea2000c1e1900 */
[----:B------:R-:W0:Y:S01]  /*14c90*/  LDC.64 R2, c[0x0][0x390] ;  /* 0x0000e400ff027b82 */ /* 0x000e220000000a00 */
[----:B--2---:R-:W-:-:S04]  /*14ca0*/  FADD R0, R7, -R34 ;  /* 0x8000002207007221 */ /* 0x004fc80000000000 */
[----:B------:R-:W-:-:S05]  /*14cb0*/  FADD R9, |R0|, -RZ ;  /* 0x800000ff00097221 */ /* 0x000fca0000000200 */
[----:B0-----:R-:W-:Y:S01]  /*14cc0*/  REDG.E.ADD.F32.FTZ.RN.STRONG.GPU desc[UR8][R2.64], R9 ;  /* 0x00000009020079a6 */ /* 0x001fe2000c12f308 */
[----:B------:R-:W-:Y:S05]  /*14cd0*/  EXIT ;  /* 0x000000000000794d */ /* 0x000fea0003800000 */
        .weak           $__internal_0_$__cuda_sm3x_div_rn_noftz_f32_slowpath
        .type           $__internal_0_$__cuda_sm3x_div_rn_noftz_f32_slowpath,@function
        .size           $__internal_0_$__cuda_sm3x_div_rn_noftz_f32_slowpath,(.L_x_30 - $__internal_0_$__cuda_sm3x_div_rn_noftz_f32_slowpath)
$__internal_0_$__cuda_sm3x_div_rn_noftz_f32_slowpath:
[----:B------:R-:W-:Y:S01]  /*14ce0*/  SHF.R.U32.HI R7, RZ, 0x17, R3 ;  /* 0x00000017ff077819 */ /* 0x000fe20000011603 */
[----:B------:R-:W-:Y:S01]  /*14cf0*/  BSSY.RECONVERGENT B1, `(.L_x_9) ;  /* 0x0000062000017945 */ /* 0x000fe20003800200 */
[----:B------:R-:W-:Y:S02]  /*14d00*/  SHF.R.U32.HI R6, RZ, 0x17, R0 ;  /* 0x00000017ff067819 */ /* 0x000fe40000011600 */
[----:B------:R-:W-:Y:S02]  /*14d10*/  LOP3.LUT R12, R7, 0xff, RZ, 0xc0, !PT ;  /* 0x000000ff070c7812 */ /* 0x000fe400078ec0ff */
[----:B------:R-:W-:Y:S02]  /*14d20*/  LOP3.LUT R10, R6, 0xff, RZ, 0xc0, !PT ;  /* 0x000000ff060a7812 */ /* 0x000fe400078ec0ff */
[----:B------:R-:W-:Y:S02]  /*14d30*/  IADD3 R8, PT, PT, R12, -0x1, RZ ;  /* 0xffffffff0c087810 */ /* 0x000fe40007ffe0ff */
[----:B------:R-:W-:-:S02]  /*14d40*/  IADD3 R7, PT, PT, R10, -0x1, RZ ;  /* 0xffffffff0a077810 */ /* 0x000fc40007ffe0ff */
[----:B------:R-:W-:-:S04]  /*14d50*/  ISETP.GT.U32.AND P0, PT, R8, 0xfd, PT ;  /* 0x000000fd0800780c */ /* 0x000fc80003f04070 */
[----:B------:R-:W-:-:S13]  /*14d60*/  ISETP.GT.U32.OR P0, PT, R7, 0xfd, P0 ;  /* 0x000000fd0700780c */ /* 0x000fda0000704470 */
[----:B------:R-:W-:Y:S01]  /*14d70*/  @!P0 MOV R6, RZ ;  /* 0x000000ff00068202 */ /* 0x000fe20000000f00 */
[----:B------:R-:W-:Y:S06]  /*14d80*/  @!P0 BRA `(.L_x_10) ;  /* 0x00000000005c8947 */ /* 0x000fec0003800000 */
[----:B------:R-:W-:Y:S02]  /*14d90*/  FSETP.GTU.FTZ.AND P0, PT, |R0|, +INF , PT ;  /* 0x7f8000000000780b */ /* 0x000fe40003f1c200 */
[----:B------:R-:W-:-:S04]  /*14da0*/  FSETP.GTU.FTZ.AND P1, PT, |R3|, +INF , PT ;  /* 0x7f8000000300780b */ /* 0x000fc80003f3c200 */
[----:B------:R-:W-:-:S13]  /*14db0*/  PLOP3.LUT P0, PT, P0, P1, PT, 0xf8, 0x8f ;  /* 0x00000000008f781c */ /* 0x000fda0000703f70 */
[----:B------:R-:W-:Y:S05]  /*14dc0*/  @P0 BRA `(.L_x_11) ;  /* 0x00000004004c0947 */ /* 0x000fea0003800000 */
[----:B------:R-:W-:-:S13]  /*14dd0*/  LOP3.LUT P0, RZ, R3, 0x7fffffff, R0, 0xc8, !PT ;  /* 0x7fffffff03ff7812 */ /* 0x000fda000780c800 */
[----:B------:R-:W-:Y:S05]  /*14de0*/  @!P0 BRA `(.L_x_12) ;  /* 0x00000004003c8947 */ /* 0x000fea0003800000 */
[C---:B------:R-:W-:Y:S02]  /*14df0*/  FSETP.NEU.FTZ.AND P2, PT, |R0|.reuse, +INF , PT ;  /* 0x7f8000000000780b */ /* 0x040fe40003f5d200 */
[----:B------:R-:W-:Y:S02]  /*14e00*/  FSETP.NEU.FTZ.AND P1, PT, |R3|, +INF , PT ;  /* 0x7f8000000300780b */ /* 0x000fe40003f3d200 */
[----:B------:R-:W-:-:S11]  /*14e10*/  FSETP.NEU.FTZ.AND P0, PT, |R0|, +INF , PT ;  /* 0x7f8000000000780b */ /* 0x000fd60003f1d200 */
[----:B------:R-:W-:Y:S05]  /*14e20*/  @!P1 BRA !P2, `(.L_x_12) ;  /* 0x00000004002c9947 */ /* 0x000fea0005000000 */
[----:B------:R-:W-:-:S04]  /*14e30*/  LOP3.LUT P2, RZ, R0, 0x7fffffff, RZ, 0xc0, !PT ;  /* 0x7fffffff00ff7812 */ /* 0x000fc8000784c0ff */
[----:B------:R-:W-:-:S13]  /*14e40*/  PLOP3.LUT P1, PT, P1, P2, PT, 0x2f, 0xf2 ;  /* 0x0000000000f2781c */ /* 0x000fda0000f24577 */
[----:B------:R-:W-:Y:S05]  /*14e50*/  @P1 BRA `(.L_x_13) ;  /* 0x0000000400181947 */ /* 0x000fea0003800000 */
[----:B------:R-:W-:-:S04]  /*14e60*/  LOP3.LUT P1, RZ, R3, 0x7fffffff, RZ, 0xc0, !PT ;  /* 0x7fffffff03ff7812 */ /* 0x000fc8000782c0ff */
[----:B------:R-:W-:-:S13]  /*14e70*/  PLOP3.LUT P0, PT, P0, P1, PT, 0x2f, 0xf2 ;  /* 0x0000000000f2781c */ /* 0x000fda0000702577 */
[----:B------:R-:W-:Y:S05]  /*14e80*/  @P0 BRA `(.L_x_14) ;  /* 0x0000000400000947 */ /* 0x000fea0003800000 */
[----:B------:R-:W-:Y:S02]  /*14e90*/  ISETP.GE.AND P0, PT, R7, RZ, PT ;  /* 0x000000ff0700720c */ /* 0x000fe40003f06270 */
[----:B------:R-:W-:-:S11]  /*14ea0*/  ISETP.GE.AND P1, PT, R8, RZ, PT ;  /* 0x000000ff0800720c */ /* 0x000fd60003f26270 */
[----:B------:R-:W-:Y:S01]  /*14eb0*/  @P0 MOV R6, RZ ;  /* 0x000000ff00060202 */ /* 0x000fe20000000f00 */
[----:B------:R-:W-:Y:S01]  /*14ec0*/  @!P0 FFMA R0, R0, 1.84467440737095516160e+19, RZ ;  /* 0x5f80000000008823 */ /* 0x000fe200000000ff */
[----:B------:R-:W-:Y:S01]  /*14ed0*/  @!P0 MOV R6, 0xffffffc0 ;  /* 0xffffffc000068802 */ /* 0x000fe20000000f00 */
[----:B------:R-:W-:-:S03]  /*14ee0*/  @!P1 FFMA R3, R3, 1.84467440737095516160e+19, RZ ;  /* 0x5f80000003039823 */ /* 0x000fc600000000ff */
[----:B------:R-:W-:-:S07]  /*14ef0*/  @!P1 IADD3 R6, PT, PT, R6, 0x40, RZ ;  /* 0x0000004006069810 */ /* 0x000fce0007ffe0ff */
.L_x_10:
[----:B------:R-:W-:Y:S01]  /*14f00*/  LEA R8, R12, 0xc0800000, 0x17 ;  /* 0xc08000000c087811 */ /* 0x000fe200078eb8ff */
[----:B------:R-:W-:Y:S03]  /*14f10*/  BSSY.RECONVERGENT B2, `(.L_x_15) ;  /* 0x0000036000027945 */ /* 0x000fe60003800200 */
[----:B------:R-:W-:Y:S02]  /*14f20*/  IADD3 R8, PT, PT, -R8, R3, RZ ;  /* 0x0000000308087210 */ /* 0x000fe40007ffe1ff */
[----:B------:R-:W-:Y:S02]  /*14f30*/  IADD3 R3, PT, PT, R10, -0x7f, RZ ;  /* 0xffffff810a037810 */ /* 0x000fe40007ffe0ff */
[----:B------:R-:W0:Y:S01]  /*14f40*/  MUFU.RCP R7, R8 ;  /* 0x0000000800077308 */ /* 0x000e220000001000 */
[----:B------:R-:W-:Y:S02]  /*14f50*/  FADD.FTZ R9, -R8, -RZ ;  /* 0x800000ff08097221 */ /* 0x000fe40000010100 */
[C---:B------:R-:W-:Y:S01]  /*14f60*/  IMAD R0, R3.reuse, -0x800000, R0 ;  /* 0xff80000003007824 */ /* 0x040fe200078e0200 */
[----:B------:R-:W-:-:S04]  /*14f70*/  IADD3 R3, PT, PT, R3, 0x7f, -R12 ;  /* 0x0000007f03037810 */ /* 0x000fc80007ffe80c */
[----:B------:R-:W-:Y:S01]  /*14f80*/  IADD3 R3, PT, PT, R3, R6, RZ ;  /* 0x0000000603037210 */ /* 0x000fe20007ffe0ff */
[----:B0-----:R-:W-:-:S04]  /*14f90*/  FFMA R10, R7, R9, 1 ;  /* 0x3f800000070a7423 */ /* 0x001fc80000000009 */
[----:B------:R-:W-:-:S04]  /*14fa0*/  FFMA R14, R7, R10, R7 ;  /* 0x0000000a070e7223 */ /* 0x000fc80000000007 */
[----:B------:R-:W-:-:S04]  /*14fb0*/  FFMA R7, R0, R14, RZ ;  /* 0x0000000e00077223 */ /* 0x000fc800000000ff */
[----:B------:R-:W-:-:S04]  /*14fc0*/  FFMA R10, R9, R7, R0 ;  /* 0x00000007090a7223 */ /* 0x000fc80000000000 */
[----:B------:R-:W-:-:S04]  /*14fd0*/  FFMA R13, R14, R10, R7 ;  /* 0x0000000a0e0d7223 */ /* 0x000fc80000000007 */
[----:B------:R-:W-:-:S04]  /*14fe0*/  FFMA R10, R9, R13, R0 ;  /* 0x0000000d090a7223 */ /* 0x000fc80000000000 */
[----:B------:R-:W-:-:S05]  /*14ff0*/  FFMA R7, R14, R10, R13 ;  /* 0x0000000a0e077223 */ /* 0x000fca000000000d */
[----:B------:R-:W-:-:S04]  /*15000*/  SHF.R.U32.HI R0, RZ, 0x17, R7 ;  /* 0x00000017ff007819 */ /* 0x000fc80000011607 */
[----:B------:R-:W-:-:S04]  /*15010*/  LOP3.LUT R0, R0, 0xff, RZ, 0xc0, !PT ;  /* 0x000000ff00007812 */ /* 0x000fc800078ec0ff */
[----:B------:R-:W-:-:S04]  /*15020*/  IADD3 R8, PT, PT, R0, R3, RZ ;  /* 0x0000000300087210 */ /* 0x000fc80007ffe0ff */
[----:B------:R-:W-:-:S04]  /*15030*/  IADD3 R0, PT, PT, R8, -0x1, RZ ;  /* 0xffffffff08007810 */ /* 0x000fc80007ffe0ff */
[----:B------:R-:W-:-:S13]  /*15040*/  ISETP.GE.U32.AND P0, PT, R0, 0xfe, PT ;  /* 0x000000fe0000780c */ /* 0x000fda0003f06070 */
[----:B------:R-:W-:Y:S05]  /*15050*/  @!P0 BRA `(.L_x_16) ;  /* 0x0000000000808947 */ /* 0x000fea0003800000 */
[----:B------:R-:W-:-:S13]  /*15060*/  ISETP.GT.AND P0, PT, R8, 0xfe, PT ;  /* 0x000000fe0800780c */ /* 0x000fda0003f04270 */
[----:B------:R-:W-:Y:S05]  /*15070*/  @P0 BRA `(.L_x_17) ;  /* 0x00000000006c0947 */ /* 0x000fea0003800000 */
[----:B------:R-:W-:-:S13]  /*15080*/  ISETP.GE.AND P0, PT, R8, 0x1, PT ;  /* 0x000000010800780c */ /* 0x000fda0003f06270 */
[----:B------:R-:W-:Y:S05]  /*15090*/  @P0 BRA `(.L_x_18) ;  /* 0x0000000000740947 */ /* 0x000fea0003800000 */
[----:B------:R-:W-:Y:S02]  /*150a0*/  ISETP.GE.AND P0, PT, R8, -0x18, PT ;  /* 0xffffffe80800780c */ /* 0x000fe40003f06270 */
[----:B------:R-:W-:-:S11]  /*150b0*/  LOP3.LUT R7, R7, 0x80000000, RZ, 0xc0, !PT ;  /* 0x8000000007077812 */ /* 0x000fd600078ec0ff */
[----:B------:R-:W-:Y:S05]  /*150c0*/  @!P0 BRA `(.L_x_18) ;  /* 0x0000000000688947 */ /* 0x000fea0003800000 */
[-CC-:B------:R-:W-:Y:S01]  /*150d0*/  FFMA.RZ R0, R14, R10.reuse, R13.reuse ;  /* 0x0000000a0e007223 */ /* 0x180fe2000000c00d */
[----:B------:R-:W-:Y:S01]  /*150e0*/  IADD3 R9, PT, PT, R8, 0x20, RZ ;  /* 0x0000002008097810 */ /* 0x000fe20007ffe0ff */
[-CC-:B------:R-:W-:Y:S01]  /*150f0*/  FFMA.RM R3, R14, R10.reuse, R13.reuse ;  /* 0x0000000a0e037223 */ /* 0x180fe2000000400d */
[----:B------:R-:W-:Y:S02]  /*15100*/  ISETP.NE.AND P2, PT, R8, RZ, PT ;  /* 0x000000ff0800720c */ /* 0x000fe40003f45270 */
[----:B------:R-:W-:Y:S01]  /*15110*/  LOP3.LUT R6, R0, 0x7fffff, RZ, 0xc0, !PT ;  /* 0x007fffff00067812 */ /* 0x000fe200078ec0ff */
[----:B------:R-:W-:Y:S01]  /*15120*/  FFMA.RP R0, R14, R10, R13 ;  /* 0x0000000a0e007223 */ /* 0x000fe2000000800d */
[----:B------:R-:W-:Y:S02]  /*15130*/  ISETP.NE.AND P1, PT, R8, RZ, PT ;  /* 0x000000ff0800720c */ /* 0x000fe40003f25270 */
[----:B------:R-:W-:Y:S02]  /*15140*/  LOP3.LUT R6, R6, 0x800000, RZ, 0xfc, !PT ;  /* 0x0080000006067812 */ /* 0x000fe400078efcff */
[----:B------:R-:W-:-:S02]  /*15150*/  IADD3 R8, PT, PT, -R8, RZ, RZ ;  /* 0x000000ff08087210 */ /* 0x000fc40007ffe1ff */
[----:B------:R-:W-:Y:S02]  /*15160*/  SHF.L.U32 R9, R6, R9, RZ ;  /* 0x0000000906097219 */ /* 0x000fe400000006ff */
[----:B------:R-:W-:Y:S02]  /*15170*/  FSETP.NEU.FTZ.AND P0, PT, R0, R3, PT ;  /* 0x000000030000720b */ /* 0x000fe40003f1d000 */
[----:B------:R-:W-:Y:S02]  /*15180*/  SEL R3, R8, RZ, P2 ;  /* 0x000000ff08037207 */ /* 0x000fe40001000000 */
[----:B------:R-:W-:Y:S02]  /*15190*/  ISETP.NE.AND P1, PT, R9, RZ, P1 ;  /* 0x000000ff0900720c */ /* 0x000fe40000f25270 */
[----:B------:R-:W-:Y:S02]  /*151a0*/  SHF.R.U32.HI R3, RZ, R3, R6 ;  /* 0x00000003ff037219 */ /* 0x000fe40000011606 */
[----:B------:R-:W-:-:S02]  /*151b0*/  PLOP3.LUT P0, PT, P0, P1, PT, 0xf8, 0x8f ;  /* 0x00000000008f781c */ /* 0x000fc40000703f70 */
[----:B------:R-:W-:Y:S02]  /*151c0*/  SHF.R.U32.HI R9, RZ, 0x1, R3 ;  /* 0x00000001ff097819 */ /* 0x000fe40000011603 */
[----:B------:R-:W-:-:S04]  /*151d0*/  SEL R0, RZ, 0x1, !P0 ;  /* 0x00000001ff007807 */ /* 0x000fc80004000000 */
[----:B------:R-:W-:-:S04]  /*151e0*/  LOP3.LUT R0, R0, 0x1, R9, 0xf8, !PT ;  /* 0x0000000100007812 */ /* 0x000fc800078ef809 */
[----:B------:R-:W-:-:S04]  /*151f0*/  LOP3.LUT R0, R0, R3, RZ, 0xc0, !PT ;  /* 0x0000000300007212 */ /* 0x000fc800078ec0ff */
[----:B------:R-:W-:-:S04]  /*15200*/  IADD3 R0, PT, PT, R9, R0, RZ ;  /* 0x0000000009007210 */ /* 0x000fc80007ffe0ff */
[----:B------:R-:W-:Y:S01]  /*15210*/  LOP3.LUT R7, R0, R7, RZ, 0xfc, !PT ;  /* 0x0000000700077212 */ /* 0x000fe200078efcff */
[----:B------:R-:W-:Y:S06]  /*15220*/  BRA `(.L_x_18) ;  /* 0x0000000000107947 */ /* 0x000fec0003800000 */
.L_x_17:
[----:B------:R-:W-:-:S04]  /*15230*/  LOP3.LUT R7, R7, 0x80000000, RZ, 0xc0, !PT ;  /* 0x8000000007077812 */ /* 0x000fc800078ec0ff */
[----:B------:R-:W-:Y:S01]  /*15240*/  LOP3.LUT R7, R7, 0x7f800000, RZ, 0xfc, !PT ;  /* 0x7f80000007077812 */ /* 0x000fe200078efcff */
[----:B------:R-:W-:Y:S06]  /*15250*/  BRA `(.L_x_18) ;  /* 0x0000000000047947 */ /* 0x000fec0003800000 */
.L_x_16:
[----:B------:R-:W-:-:S07]  /*15260*/  LEA R7, R3, R7, 0x17 ;  /* 0x0000000703077211 */ /* 0x000fce00078eb8ff */
.L_x_18:
[----:B------:R-:W-:Y:S05]  /*15270*/  BSYNC.RECONVERGENT B2 ;  /* 0x0000000000027941 */ /* 0x000fea0003800200 */
.L_x_15:
[----:B------:R-:W-:Y:S05]  /*15280*/  BRA `(.L_x_19) ;  /* 0x0000000000207947 */ /* 0x000fea0003800000 */
.L_x_14:
[----:B------:R-:W-:-:S04]  /*15290*/  LOP3.LUT R0, R3, 0x80000000, R0, 0x48, !PT ;  /* 0x8000000003007812 */ /* 0x000fc800078e4800 */
[----:B------:R-:W-:Y:S01]  /*152a0*/  LOP3.LUT R7, R0, 0x7f800000, RZ, 0xfc, !PT ;  /* 0x7f80000000077812 */ /* 0x000fe200078efcff */
[----:B------:R-:W-:Y:S06]  /*152b0*/  BRA `(.L_x_19) ;  /* 0x0000000000147947 */ /* 0x000fec0003800000 */
.L_x_13:
[----:B------:R-:W-:Y:S01]  /*152c0*/  LOP3.LUT R7, R3, 0x80000000, R0, 0x48, !PT ;  /* 0x8000000003077812 */ /* 0x000fe200078e4800 */
[----:B------:R-:W-:Y:S06]  /*152d0*/  BRA `(.L_x_19) ;  /* 0x00000000000c7947 */ /* 0x000fec0003800000 */
.L_x_12:
[----:B------:R-:W0:Y:S01]  /*152e0*/  MUFU.RSQ R7, -QNAN ;  /* 0xffc0000000077908 */ /* 0x000e220000001400 */
[----:B------:R-:W-:Y:S05]  /*152f0*/  BRA `(.L_x_19) ;  /* 0x0000000000047947 */ /* 0x000fea0003800000 */
.L_x_11:
[----:B------:R-:W-:-:S07]  /*15300*/  FADD.FTZ R7, R0, R3 ;  /* 0x0000000300077221 */ /* 0x000fce0000010000 */
.L_x_19:
[----:B------:R-:W-:Y:S05]  /*15310*/  BSYNC.RECONVERGENT B1 ;  /* 0x0000000000017941 */ /* 0x000fea0003800200 */
.L_x_9:
[----:B0-----:R-:W-:Y:S01]  /*15320*/  MOV R3, R7 ;  /* 0x0000000700037202 */ /* 0x001fe20000000f00 */
[----:B------:R-:W-:Y:S01]  /*15330*/  HFMA2 R7, -RZ, RZ, 0, 0 ;  /* 0x00000000ff077431 */ /* 0x000fe200000001ff */
[----:B------:R-:W-:-:S04]  /*15340*/  MOV R6, R11 ;  /* 0x0000000b00067202 */ /* 0x000fc80000000f00 */
[----:B------:R-:W-:Y:S05]  /*15350*/  RET.REL.NODEC R6 `(_Z6updatePfS_S_) ;  /* 0xfffffeac06287950 */ /* 0x000fea0003c3ffff */
.L_x_20:
        /* <DEDUP_REMOVED lines=10> */
.L_x_30:


//--------------------- .text._Z10initializePfP17curandStateXORWOWy --------------------------
	.section	.text._Z10initializePfP17curandStateXORWOWy,"ax",@progbits
	.align	128
        .global         _Z10initializePfP17curandStateXORWOWy
        .type           _Z10initializePfP17curandStateXORWOWy,@function
        .size           _Z10initializePfP17curandStateXORWOWy,(.L_x_33 - _Z10initializePfP17curandStateXORWOWy)
        .other          _Z10initializePfP17curandStateXORWOWy,@"STO_CUDA_ENTRY STV_DEFAULT"
_Z10initializePfP17curandStateXORWOWy:
.text._Z10initializePfP17curandStateXORWOWy:
        /* <DEDUP_REMOVED lines=14> */
[----:B------:R-:W-:Y:S01]  /*00e0*/  IMAD R0, R3, 0x80, R0 ;  /* 0x0000008003007824 */ /* 0x000fe200078e0200 */
[----:B------:R-:W-:Y:S04]  /*00f0*/  BSSY.RECONVERGENT B0, `(.L_x_21) ;  /* 0x00000e9000007945 */ /* 0x000fe80003800200 */
[----:B------:R-:W-:Y:S01]  /*0100*/  ISETP.NE.AND P0, PT, R0, RZ, PT ;  /* 0x000000ff0000720c */ /* 0x000fe20003f05270 */
[----:B------:R-:W2:Y:S01]  /*0110*/  LDC.64 R8, c[0x0][0x388] ;  /* 0x0000e200ff087b82 */ /* 0x000ea20000000a00 */
[----:B------:R-:W-:Y:S02]  /*0120*/  SHF.R.S32.HI R10, RZ, 0x1f, R0 ;  /* 0x0000001fff0a7819 */ /* 0x000fe40000011400 */
[----:B0-----:R-:W-:-:S02]  /*0130*/  LOP3.LUT R2, R4, 0xaad26b49, RZ, 0x3c, !PT ;  /* 0xaad26b4904027812 */ /* 0x001fc400078e3cff */
[----:B------:R-:W-:-:S03]  /*0140*/  LOP3.LUT R4, R5, 0xf7dcefdd, RZ, 0x3c, !PT ;  /* 0xf7dcefdd05047812 */ /* 0x000fc600078e3cff */
[----:B------:R-:W-:Y:S02]  /*0150*/  IMAD R3, R2, 0x4182bed5, RZ ;  /* 0x4182bed502037824 */ /* 0x000fe400078e02ff */
[----:B------:R-:W-:Y:S02]  /*0160*/  IMAD R4, R4, -0x658354e5, RZ ;  /* 0x9a7cab1b04047824 */ /* 0x000fe400078e02ff */
[C---:B------:R-:W-:Y:S02]  /*0170*/  VIADD R7, R3.reuse, 0x75bcd15 ;  /* 0x075bcd1503077836 */ /* 0x040fe40000000000 */
[C---:B------:R-:W-:Y:S01]  /*0180*/  IMAD.IADD R6, R3.reuse, 0x1, R4 ;  /* 0x0000000103067824 */ /* 0x040fe200078e0204 */
[C---:B------:R-:W-:Y:S01]  /*0190*/  LOP3.LUT R2, R4.reuse, 0x5491333, RZ, 0x3c, !PT ;  /* 0x0549133304027812 */ /* 0x040fe200078e3cff */
[----:B------:R-:W-:Y:S01]  /*01a0*/  VIADD R5, R4, 0x1f123bb5 ;  /* 0x1f123bb504057836 */ /* 0x000fe20000000000 */
[----:B------:R-:W-:Y:S01]  /*01b0*/  LOP3.LUT R4, R3, 0x159a55e5, RZ, 0x3c, !PT ;  /* 0x159a55e503047812 */ /* 0x000fe200078e3cff */
[----:B--2---:R-:W-:-:S04]  /*01c0*/  IMAD.WIDE R8, R0, 0x30, R8 ;  /* 0x0000003000087825 */ /* 0x004fc800078e0208 */
[----:B------:R-:W-:Y:S01]  /*01d0*/  VIADD R3, R3, 0x583f19 ;  /* 0x00583f1903037836 */ /* 0x000fe20000000000 */
[----:B-1----:R0:W-:Y:S01]  /*01e0*/  STG.E.64 desc[UR4][R8.64+0x8], R4 ;  /* 0x0000080408007986 */ /* 0x0021e2000c101b04 */
[----:B------:R-:W-:-:S03]  /*01f0*/  VIADD R6, R6, 0x64f0c9 ;  /* 0x0064f0c906067836 */ /* 0x000fc60000000000 */
[----:B------:R0:W-:Y:S04]  /*0200*/  STG.E.64 desc[UR4][R8.64+0x10], R2 ;  /* 0x0000100208007986 */ /* 0x0001e8000c101b04 */
[----:B------:R0:W-:Y:S01]  /*0210*/  STG.E.64 desc[UR4][R8.64], R6 ;  /* 0x0000000608007986 */ /* 0x0001e2000c101b04 */
[----:B------:R-:W-:Y:S05]  /*0220*/  @!P0 BRA `(.L_x_22) ;  /* 0x0000000c00548947 */ /* 0x000fea0003800000 */
[----:B0-----:R-:W-:Y:S02]  /*0230*/  IMAD.MOV.U32 R6, RZ, RZ, R10 ;  /* 0x000000ffff067224 */ /* 0x001fe400078e000a */
[----:B------:R-:W-:Y:S02]  /*0240*/  IMAD.MOV.U32 R12, RZ, RZ, RZ ;  /* 0x000000ffff0c7224 */ /* 0x000fe400078e00ff */
[----:B------:R-:W-:-:S07]  /*0250*/  IMAD.MOV.U32 R13, RZ, RZ, R0 ;  /* 0x000000ffff0d7224 */ /* 0x000fce00078e0000 */
.L_x_28:
[----:B------:R-:W-:Y:S01]  /*0260*/  LOP3.LUT R8, R13, 0x3, RZ, 0xc0, !PT ;  /* 0x000000030d087812 */ /* 0x000fe200078ec0ff */
[----:B------:R-:W-:Y:S03]  /*0270*/  BSSY.RECONVERGENT B1, `(.L_x_23) ;  /* 0x00000ca000017945 */ /* 0x000fe60003800200 */
[----:B------:R-:W-:-:S04]  /*0280*/  ISETP.NE.U32.AND P0, PT, R8, RZ, PT ;  /* 0x000000ff0800720c */ /* 0x000fc80003f05070 */
[----:B------:R-:W-:-:S13]  /*0290*/  ISETP.NE.AND.EX P0, PT, RZ, RZ, PT, P0 ;  /* 0x000000ffff00720c */ /* 0x000fda0003f05300 */
[----:B0-----:R-:W-:Y:S05]  /*02a0*/  @!P0 BRA `(.L_x_24) ;  /* 0x0000000c00188947 */ /* 0x001fea0003800000 */
[----:B------:R-:W0:Y:S01]  /*02b0*/  LDC.64 R8, c[0x4][RZ] ;  /* 0x01000000ff087b82 */ /* 0x000e220000000a00 */
[----:B------:R-:W-:Y:S02]  /*02c0*/  IMAD.MOV.U32 R14, RZ, RZ, RZ ;  /* 0x000000ffff0e7224 */ /* 0x000fe400078e00ff */
[----:B0-----:R-:W-:-:S07]  /*02d0*/  IMAD.WIDE.U32 R8, R12, 0xc80, R8 ;  /* 0x00000c800c087825 */ /* 0x001fce00078e0008 */
.L_x_27:
[----:B------:R-:W-:Y:S01]  /*02e0*/  IMAD.MOV.U32 R15, RZ, RZ, RZ ;  /* 0x000000ffff0f7224 */ /* 0x000fe200078e00ff */
[----:B0-----:R-:W-:Y:S02]  /*02f0*/  CS2R R2, SRZ ;  /* 0x0000000000027805 */ /* 0x001fe4000001ff00 */
[----:B------:R-:W-:Y:S01]  /*0300*/  CS2R R4, SRZ ;  /* 0x0000000000047805 */ /* 0x000fe2000001ff00 */
[----:B------:R-:W-:-:S07]  /*0310*/  IMAD.MOV.U32 R7, RZ, RZ, RZ ;  /* 0x000000ffff077224 */ /* 0x000fce00078e00ff */
.L_x_26:
[----:B------:R-:W0:Y:S02]  /*0320*/  LDC.64 R10, c[0x0][0x388] ;  /* 0x0000e200ff0a7b82 */ /* 0x000e240000000a00 */
[----:B0-----:R-:W-:-:S04]  /*0330*/  IMAD.WIDE R10, R0, 0x30, R10 ;  /* 0x00000030000a7825 */ /* 0x001fc800078e020a */
[----:B------:R-:W-:-:S05]  /*0340*/  IMAD.WIDE.U32 R10, R15, 0x4, R10 ;  /* 0x000000040f0a7825 */ /* 0x000fca00078e000a */
[----:B------:R0:W5:Y:S01]  /*0350*/  LDG.E R16, desc[UR4][R10.64+0x4] ;  /* 0x000004040a107981 */ /* 0x000162000c1e1900 */
[----:B------:R-:W-:-:S07]  /*0360*/  IMAD.MOV.U32 R17, RZ, RZ, RZ ;  /* 0x000000ffff117224 */ /* 0x000fce00078e00ff */
.L_x_25:
[----:B-----5:R-:W-:Y:S01]  /*0370*/  SHF.R.U32.HI R23, RZ, R17, R16 ;  /* 0x00000011ff177219 */ /* 0x020fe20000011610 */
[----:B0-----:R-:W-:-:S03]  /*0380*/  IMAD.SHL.U32 R10, R15, 0x20, RZ ;  /* 0x000000200f0a7824 */ /* 0x001fc600078e00ff */
[----:B------:R-:W-:Y:S01]  /*0390*/  LOP3.LUT R11, R23, 0x1, RZ, 0xc0, !PT ;  /* 0x00000001170b7812 */ /* 0x000fe200078ec0ff */
[----:B------:R-:W-:-:S03]  /*03a0*/  IMAD.IADD R10, R10, 0x1, R17 ;  /* 0x000000010a0a7824 */ /* 0x000fc600078e0211 */
[----:B------:R-:W-:Y:S01]  /*03b0*/  ISETP.NE.U32.AND P0, PT, R11, 0x1, PT ;  /* 0x000000010b00780c */ /* 0x000fe20003f05070 */
[----:B------:R-:W-:-:S03]  /*03c0*/  IMAD R11, R10, 0x5, RZ ;  /* 0x000000050a0b7824 */ /* 0x000fc600078e02ff */
[----:B------:R-:W-:Y:S01]  /*03d0*/  R2P PR, R23, 0x7e ;  /* 0x0000007e17007804 */ /* 0x000fe20000000000 */
[----:B------:R-:W-:-:S08]  /*03e0*/  IMAD.WIDE.U32 R10, R11, 0x4, R8 ;  /* 0x000000040b0a7825 */ /* 0x000fd000078e0008 */
[----:B------:R-:W2:Y:S04]  /*03f0*/  @!P0 LDG.E R20, desc[UR4][R10.64+0x10] ;  /* 0x000010040a148981 */ /* 0x000ea8000c1e1900 */
[----:B------:R-:W3:Y:S04]  /*0400*/  @P1 LDG.E R22, desc[UR4][R10.64+0x24] ;  /* 0x000024040a161981 */ /* 0x000ee8000c1e1900 */
[----:B------:R-:W4:Y:S04]  /*0410*/  @P2 LDG.E R24, desc[UR4][R10.64+0x38] ;  /* 0x000038040a182981 */ /* 0x000f28000c1e1900 */
[----:B------:R-:W4:Y:S04]  /*0420*/  @P3 LDG.E R26, desc[UR4][R10.64+0x4c] ;  /* 0x00004c040a1a3981 */ /* 0x000f28000c1e1900 */
[----:B------:R-:W4:Y:S04]  /*0430*/  @P4 LDG.E R28, desc[UR4][R10.64+0x60] ;  /* 0x000060040a1c4981 */ /* 0x000f28000c1e1900 */
[----:B------:R-:W4:Y:S04]  /*0440*/  @!P0 LDG.E R18, desc[UR4][R10.64] ;  /* 0x000000040a128981 */ /* 0x000f28000c1e1900 */
[----:B------:R-:W4:Y:S04]  /*0450*/  @!P0 LDG.E R19, desc[UR4][R10.64+0x4] ;  /* 0x000004040a138981 */ /* 0x000f28000c1e1900 */
[----:B------:R-:W4:Y:S04]  /*0460*/  @P5 LDG.E R21, desc[UR4][R10.64+0x74] ;  /* 0x000074040a155981 */ /* 0x000f28000c1e1900 */
[----:B------:R-:W4:Y:S04]  /*0470*/  @P1 LDG.E R25, desc[UR4][R10.64+0x20] ;  /* 0x000020040a191981 */ /* 0x000f28000c1e1900 */
[----:B------:R-:W4:Y:S01]  /*0480*/  @P3 LDG.E R27, desc[UR4][R10.64+0x48] ;  /* 0x000048040a1b3981 */ /* 0x000f22000c1e1900 */
[----:B--2---:R-:W-:-:S03]  /*0490*/  @!P0 LOP3.LUT R3, R3, R20, RZ, 0x3c, !PT ;  /* 0x0000001403038212 */ /* 0x004fc600078e3cff */
[----:B------:R-:W2:Y:S01]  /*04a0*/  @P1 LDG.E R20, desc[UR4][R10.64+0x14] ;  /* 0x000014040a141981 */ /* 0x000ea2000c1e1900 */
[----:B---3--:R-:W-:-:S03]  /*04b0*/  @P1 LOP3.LUT R3, R3, R22, RZ, 0x3c, !PT ;  /* 0x0000001603031212 */ /* 0x008fc600078e3cff */
[----:B------:R-:W3:Y:S01]  /*04c0*/  @P1 LDG.E R22, desc[UR4][R10.64+0x1c] ;  /* 0x00001c040a161981 */ /* 0x000ee2000c1e1900 */
[----:B----4-:R-:W-:-:S03]  /*04d0*/  @P2 LOP3.LUT R3, R3, R24, RZ, 0x3c, !PT ;  /* 0x0000001803032212 */ /* 0x010fc600078e3cff */
[----:B------:R-:W4:Y:S01]  /*04e0*/  @P2 LDG.E R24, desc[UR4][R10.64+0x28] ;  /* 0x000028040a182981 */ /* 0x000f22000c1e1900 */
[----:B------:R-:W-:-:S03]  /*04f0*/  @P3 LOP3.LUT R3, R3, R26, RZ, 0x3c, !PT ;  /* 0x0000001a03033212 */ /* 0x000fc600078e3cff */
[----:B------:R-:W3:Y:S01]  /*0500*/  @P6 LDG.E R26, desc[UR4][R10.64+0x88] ;  /* 0x000088040a1a6981 */ /* 0x000ee2000c1e1900 */
[----:B------:R-:W-:Y:S02]  /*0510*/  @P4 LOP3.LUT R3, R3, R28, RZ, 0x3c, !PT ;  /* 0x0000001c03034212 */ /* 0x000fe400078e3cff */
[----:B------:R-:W-:Y:S02]  /*0520*/  @!P0 LOP3.LUT R7, R7, R18, RZ, 0x3c, !PT ;  /* 0x0000001207078212 */ /* 0x000fe400078e3cff */
[----:B------:R-:W3:Y:S01]  /*0530*/  @!P0 LDG.E R18, desc[UR4][R10.64+0x8] ;  /* 0x000008040a128981 */ /* 0x000ee2000c1e1900 */
[----:B------:R-:W-:-:S03]  /*0540*/  @!P0 LOP3.LUT R4, R4, R19, RZ, 0x3c, !PT ;  /* 0x0000001304048212 */ /* 0x000fc600078e3cff */
[----:B------:R-:W3:Y:S01]  /*0550*/  @!P0 LDG.E R19, desc[UR4][R10.64+0xc] ;  /* 0x00000c040a138981 */ /* 0x000ee2000c1e1900 */
[----:B------:R-:W-:-:S03]  /*0560*/  @P5 LOP3.LUT R3, R3, R21, RZ, 0x3c, !PT ;  /* 0x0000001503035212 */ /* 0x000fc600078e3cff */
[----:B------:R-:W3:Y:S01]  /*0570*/  @P1 LDG.E R21, desc[UR4][R10.64+0x18] ;  /* 0x000018040a151981 */ /* 0x000ee2000c1e1900 */
[----:B--2---:R-:W-:-:S03]  /*0580*/  @P1 LOP3.LUT R7, R7, R20, RZ, 0x3c, !PT ;  /* 0x0000001407071212 */ /* 0x004fc600078e3cff */
[----:B------:R-:W2:Y:S01]  /*0590*/  @P3 LDG.E R20, desc[UR4][R10.64+0x3c] ;  /* 0x00003c040a143981 */ /* 0x000ea2000c1e1900 */
[----:B----4-:R-:W-:-:S03]  /*05a0*/  @P2 LOP3.LUT R7, R7, R24, RZ, 0x3c, !PT ;  /* 0x0000001807072212 */ /* 0x010fc600078e3cff */
[----:B------:R-:W4:Y:S01]  /*05b0*/  @P4 LDG.E R24, desc[UR4][R10.64+0x50] ;  /* 0x000050040a184981 */ /* 0x000f22000c1e1900 */
[----:B---3--:R-:W-:-:S03]  /*05c0*/  @!P0 LOP3.LUT R5, R5, R18, RZ, 0x3c, !PT ;  /* 0x0000001205058212 */ /* 0x008fc600078e3cff */
[----:B------:R-:W3:Y:S01]  /*05d0*/  @P2 LDG.E R18, desc[UR4][R10.64+0x30] ;  /* 0x000030040a122981 */ /* 0x000ee2000c1e1900 */
[----:B------:R-:W-:-:S03]  /*05e0*/  @!P0 LOP3.LUT R2, R2, R19, RZ, 0x3c, !PT ;  /* 0x0000001302028212 */ /* 0x000fc600078e3cff */
[----:B------:R-:W3:Y:S01]  /*05f0*/  @P2 LDG.E R19, desc[UR4][R10.64+0x2c] ;  /* 0x00002c040a132981 */ /* 0x000ee2000c1e1900 */
[----:B------:R-:W-:-:S03]  /*0600*/  @P1 LOP3.LUT R4, R4, R21, RZ, 0x3c, !PT ;  /* 0x0000001504041212 */ /* 0x000fc600078e3cff */
[----:B------:R-:W3:Y:S01]  /*0610*/  @P2 LDG.E R21, desc[UR4][R10.64+0x34] ;  /* 0x000034040a152981 */ /* 0x000ee2000c1e1900 */
[----:B------:R-:W-:Y:S02]  /*0620*/  @P1 LOP3.LUT R5, R5, R22, RZ, 0x3c, !PT ;  /* 0x0000001605051212 */ /* 0x000fe400078e3cff */
[----:B------:R-:W-:Y:S01]  /*0630*/  @P1 LOP3.LUT R2, R2, R25, RZ, 0x3c, !PT ;  /* 0x0000001902021212 */ /* 0x000fe200078e3cff */
[----:B------:R-:W3:Y:S04]  /*0640*/  @P3 LDG.E R22, desc[UR4][R10.64+0x44] ;  /* 0x000044040a163981 */ /* 0x000ee8000c1e1900 */
[----:B------:R-:W3:Y:S01]  /*0650*/  @P3 LDG.E R25, desc[UR4][R10.64+0x40] ;  /* 0x000040040a193981 */ /* 0x000ee2000c1e1900 */
[----:B--2---:R-:W-:-:S03]  /*0660*/  @P3 LOP3.LUT R7, R7, R20, RZ, 0x3c, !PT ;  /* 0x0000001407073212 */ /* 0x004fc600078e3cff */
[----:B------:R-:W2:Y:S01]  /*0670*/  @P5 LDG.E R20, desc[UR4][R10.64+0x64] ;  /* 0x000064040a145981 */ /* 0x000ea2000c1e1900 */
[----:B----4-:R-:W-:-:S03]  /*0680*/  @P4 LOP3.LUT R7, R7, R24, RZ, 0x3c, !PT ;  /* 0x0000001807074212 */ /* 0x010fc600078e3cff */
[----:B------:R-:W4:Y:S01]  /*0690*/  @P6 LDG.E R24, desc[UR4][R10.64+0x78] ;  /* 0x000078040a186981 */ /* 0x000f22000c1e1900 */
[----:B---3--:R-:W-:-:S03]  /*06a0*/  @P2 LOP3.LUT R5, R5, R18, RZ, 0x3c, !PT ;  /* 0x0000001205052212 */ /* 0x008fc600078e3cff */
[----:B------:R-:W3:Y:S01]  /*06b0*/  @P4 LDG.E R18, desc[UR4][R10.64+0x58] ;  /* 0x000058040a124981 */ /* 0x000ee2000c1e1900 */
[----:B------:R-:W-:-:S03]  /*06c0*/  @P2 LOP3.LUT R4, R4, R19, RZ, 0x3c, !PT ;  /* 0x0000001304042212 */ /* 0x000fc600078e3cff */
[----:B------:R-:W3:Y:S01]  /*06d0*/  @P4 LDG.E R19, desc[UR4][R10.64+0x54] ;  /* 0x000054040a134981 */ /* 0x000ee2000c1e1900 */
[----:B------:R-:W-:-:S03]  /*06e0*/  @P2 LOP3.LUT R2, R2, R21, RZ, 0x3c, !PT ;  /* 0x0000001502022212 */ /* 0x000fc600078e3cff */
[----:B------:R-:W3:Y:S01]  /*06f0*/  @P4 LDG.E R21, desc[UR4][R10.64+0x5c] ;  /* 0x00005c040a154981 */ /* 0x000ee2000c1e1900 */
[----:B------:R-:W-:Y:S02]  /*0700*/  @P3 LOP3.LUT R5, R5, R22, RZ, 0x3c, !PT ;  /* 0x0000001605053212 */ /* 0x000fe400078e3cff */
[----:B------:R-:W-:Y:S01]  /*0710*/  @P3 LOP3.LUT R2, R2, R27, RZ, 0x3c, !PT ;  /* 0x0000001b02023212 */ /* 0x000fe200078e3cff */
[----:B------:R-:W3:Y:S01]  /*0720*/  @P5 LDG.E R22, desc[UR4][R10.64+0x6c] ;  /* 0x00006c040a165981 */ /* 0x000ee2000c1e1900 */
[----:B------:R-:W-:-:S03]  /*0730*/  @P3 LOP3.LUT R4, R4, R25, RZ, 0x3c, !PT ;  /* 0x0000001904043212 */ /* 0x000fc600078e3cff */
[----:B------:R-:W3:Y:S04]  /*0740*/  @P5 LDG.E R25, desc[UR4][R10.64+0x68] ;  /* 0x000068040a195981 */ /* 0x000ee8000c1e1900 */
[----:B------:R-:W3:Y:S01]  /*0750*/  @P5 LDG.E R27, desc[UR4][R10.64+0x70] ;  /* 0x000070040a1b5981 */ /* 0x000ee2000c1e1900 */
[----:B------:R-:W-:Y:S02]  /*0760*/  LOP3.LUT P0, RZ, R23, 0x80, RZ, 0xc0, !PT ;  /* 0x0000008017ff7812 */ /* 0x000fe4000780c0ff */
[----:B--2---:R-:W-:-:S11]  /*0770*/  @P5 LOP3.LUT R7, R7, R20, RZ, 0x3c, !PT ;  /* 0x0000001407075212 */ /* 0x004fd600078e3cff */
        /* <DEDUP_REMOVED lines=15> */
[----:B------:R-:W-:Y:S02]  /*0870*/  @P6 LOP3.LUT R3, R3, R26, RZ, 0x3c, !PT ;  /* 0x0000001a03036212 */ /* 0x000fe400078e3cff */
[----:B--2---:R-:W-:Y:S02]  /*0880*/  @P0 LOP3.LUT R7, R7, R20, RZ, 0x3c, !PT ;  /* 0x0000001407070212 */ /* 0x004fe400078e3cff */
[----:B----4-:R-:W-:Y:S02]  /*0890*/  @P0 LOP3.LUT R3, R3, R24, RZ, 0x3c, !PT ;  /* 0x0000001803030212 */ /* 0x010fe400078e3cff */
[----:B---3--:R-:W-:Y:S02]  /*08a0*/  @P6 LOP3.LUT R5, R5, R18, RZ, 0x3c, !PT ;  /* 0x0000001205056212 */ /* 0x008fe400078e3cff */
[----:B------:R-:W-:Y:S02]  /*08b0*/  @P6 LOP3.LUT R4, R4, R19, RZ, 0x3c, !PT ;  /* 0x0000001304046212 */ /* 0x000fe400078e3cff */
[----:B------:R-:W-:-:S02]  /*08c0*/  @P6 LOP3.LUT R2, R2, R21, RZ, 0x3c, !PT ;  /* 0x0000001502026212 */ /* 0x000fc400078e3cff */
[----:B------:R-:W-:Y:S02]  /*08d0*/  @P0 LOP3.LUT R5, R5, R22, RZ, 0x3c, !PT ;  /* 0x0000001605050212 */ /* 0x000fe400078e3cff */
[----:B------:R-:W-:Y:S02]  /*08e0*/  @P0 LOP3.LUT R4, R4, R25, RZ, 0x3c, !PT ;  /* 0x0000001904040212 */ /* 0x000fe400078e3cff */
[----:B------:R-:W-:Y:S02]  /*08f0*/  @P0 LOP3.LUT R2, R2, R27, RZ, 0x3c, !PT ;  /* 0x0000001b02020212 */ /* 0x000fe400078e3cff */
[----:B------:R-:W-:-:S13]  /*0900*/  R2P PR, R23.B1, 0x7f ;  /* 0x0000007f17007804 */ /* 0x000fda0000001000 */
[----:B------:R-:W2:Y:S04]  /*0910*/  @P0 LDG.E R18, desc[UR4][R10.64+0xa0] ;  /* 0x0000a0040a120981 */ /* 0x000ea8000c1e1900 */
[----:B------:R-:W3:Y:S04]  /*0920*/  @P0 LDG.E R20, desc[UR4][R10.64+0xa8] ;  /* 0x0000a8040a140981 */ /* 0x000ee8000c1e1900 */
[----:B------:R-:W4:Y:S04]  /*0930*/  @P1 LDG.E R22, desc[UR4][R10.64+0xbc] ;  /* 0x0000bc040a161981 */ /* 0x000f28000c1e1900 */
[----:B------:R-:W4:Y:S04]  /*0940*/  @P1 LDG.E R24, desc[UR4][R10.64+0xc4] ;  /* 0x0000c4040a181981 */ /* 0x000f28000c1e1900 */
[----:B------:R-:W4:Y:S04]  /*0950*/  @P0 LDG.E R19, desc[UR4][R10.64+0xa4] ;  /* 0x0000a4040a130981 */ /* 0x000f28000c1e1900 */
[----:B------:R-:W4:Y:S04]  /*0960*/  @P0 LDG.E R21, desc[UR4][R10.64+0xac] ;  /* 0x0000ac040a150981 */ /* 0x000f28000c1e1900 */
[----:B------:R-:W4:Y:S04]  /*0970*/  @P1 LDG.E R25, desc[UR4][R10.64+0xb8] ;  /* 0x0000b8040a191981 */ /* 0x000f28000c1e1900 */
[----:B------:R-:W4:Y:S04]  /*0980*/  @P2 LDG.E R26, desc[UR4][R10.64+0xc8] ;  /* 0x0000c8040a1a2981 */ /* 0x000f28000c1e1900 */
[----:B------:R-:W4:Y:S04]  /*0990*/  @P1 LDG.E R27, desc[UR4][R10.64+0xc0] ;  /* 0x0000c0040a1b1981 */ /* 0x000f28000c1e1900 */
[----:B------:R-:W4:Y:S01]  /*09a0*/  @P3 LDG.E R28, desc[UR4][R10.64+0xec] ;  /* 0x0000ec040a1c3981 */ /* 0x000f22000c1e1900 */
[----:B--2---:R-:W-:-:S03]  /*09b0*/  @P0 LOP3.LUT R7, R7, R18, RZ, 0x3c, !PT ;  /* 0x0000001207070212 */ /* 0x004fc600078e3cff */
[----:B------:R-:W2:Y:S01]  /*09c0*/  @P0 LDG.E R18, desc[UR4][R10.64+0xb0] ;  /* 0x0000b0040a120981 */ /* 0x000ea2000c1e1900 */
[----:B---3--:R-:W-:-:S03]  /*09d0*/  @P0 LOP3.LUT R5, R5, R20, RZ, 0x3c, !PT ;  /* 0x0000001405050212 */ /* 0x008fc600078e3cff */
[----:B------:R-:W3:Y:S01]  /*09e0*/  @P1 LDG.E R20, desc[UR4][R10.64+0xb4] ;  /* 0x0000b4040a141981 */ /* 0x000ee2000c1e1900 */
[----:B----4-:R-:W-:-:S03]  /*09f0*/  @P1 LOP3.LUT R5, R5, R22, RZ, 0x3c, !PT ;  /* 0x0000001605051212 */ /* 0x010fc600078e3cff */
[----:B------:R-:W4:Y:S01]  /*0a00*/  @P2 LDG.E R22, desc[UR4][R10.64+0xd8] ;  /* 0x0000d8040a162981 */ /* 0x000f22000c1e1900 */
[----:B------:R-:W-:-:S03]  /*0a10*/  @P0 LOP3.LUT R4, R4, R19, RZ, 0x3c, !PT ;  /* 0x0000001304040212 */ /* 0x000fc600078e3cff */
[----:B------:R-:W4:Y:S01]  /*0a20*/  @P2 LDG.E R19, desc[UR4][R10.64+0xcc] ;  /* 0x0000cc040a132981 */ /* 0x000f22000c1e1900 */
[----:B------:R-:W-:-:S03]  /*0a30*/  @P0 LOP3.LUT R2, R2, R21, RZ, 0x3c, !PT ;  /* 0x0000001502020212 */ /* 0x000fc600078e3cff */
[----:B------:R-:W4:Y:S01]  /*0a40*/  @P2 LDG.E R21, desc[UR4][R10.64+0xd4] ;  /* 0x0000d4040a152981 */ /* 0x000f22000c1e1900 */
[----:B------:R-:W-:-:S03]  /*0a50*/  @P1 LOP3.LUT R4, R4, R25, RZ, 0x3c, !PT ;  /* 0x0000001904041212 */ /* 0x000fc600078e3cff */
[----:B------:R-:W4:Y:S01]  /*0a60*/  @P3 LDG.E R25, desc[UR4][R10.64+0xe8] ;  /* 0x0000e8040a193981 */ /* 0x000f22000c1e1900 */
[----:B--2---:R-:W-:-:S03]  /*0a70*/  @P0 LOP3.LUT R3, R3, R18, RZ, 0x3c, !PT ;  /* 0x0000001203030212 */ /* 0x004fc600078e3cff */
[----:B------:R-:W2:Y:S01]  /*0a80*/  @P4 LDG.E R18, desc[UR4][R10.64+0xf0] ;  /* 0x0000f0040a124981 */ /* 0x000ea2000c1e1900 */
[----:B------:R-:W-:-:S03]  /*0a90*/  @P1 LOP3.LUT R3, R3, R24, RZ, 0x3c, !PT ;  /* 0x0000001803031212 */ /* 0x000fc600078e3cff */
[----:B------:R-:W2:Y:S01]  /*0aa0*/  @P3 LDG.E R24, desc[UR4][R10.64+0xdc] ;  /* 0x0000dc040a183981 */ /* 0x000ea2000c1e1900 */
[----:B---3--:R-:W-:-:S03]  /*0ab0*/  @P1 LOP3.LUT R7, R7, R20, RZ, 0x3c, !PT ;  /* 0x0000001407071212 */ /* 0x008fc600078e3cff */
[----:B------:R-:W3:Y:S01]  /*0ac0*/  @P2 LDG.E R20, desc[UR4][R10.64+0xd0] ;  /* 0x0000d0040a142981 */ /* 0x000ee2000c1e1900 */
[----:B------:R-:W-:Y:S02]  /*0ad0*/  LOP3.LUT P0, RZ, R23, 0x8000, RZ, 0xc0, !PT ;  /* 0x0000800017ff7812 */ /* 0x000fe4000780c0ff */
[----:B------:R-:W-:Y:S01]  /*0ae0*/  @P2 LOP3.LUT R7, R7, R26, RZ, 0x3c, !PT ;  /* 0x0000001a07072212 */ /* 0x000fe200078e3cff */
[----:B------:R-:W3:Y:S04]  /*0af0*/  @P3 LDG.E R23, desc[UR4][R10.64+0xe0] ;  /* 0x0000e0040a173981 */ /* 0x000ee8000c1e1900 */
[----:B------:R-:W3:Y:S01]  /*0b00*/  @P3 LDG.E R26, desc[UR4][R10.64+0xe4] ;  /* 0x0000e4040a1a3981 */ /* 0x000ee2000c1e1900 */
[----:B------:R-:W-:Y:S02]  /*0b10*/  @P1 LOP3.LUT R2, R2, R27, RZ, 0x3c, !PT ;  /* 0x0000001b02021212 */ /* 0x000fe400078e3cff */
[----:B----4-:R-:W-:-:S02]  /*0b20*/  @P2 LOP3.LUT R3, R3, R22, RZ, 0x3c, !PT ;  /* 0x0000001603032212 */ /* 0x010fc400078e3cff */
[----:B------:R-:W4:Y:S01]  /*0b30*/  @P4 LDG.E R22, desc[UR4][R10.64+0x100] ;  /* 0x000100040a164981 */ /* 0x000f22000c1e1900 */
[----:B------:R-:W-:Y:S02]  /*0b40*/  @P2 LOP3.LUT R4, R4, R19, RZ, 0x3c, !PT ;  /* 0x0000001304042212 */ /* 0x000fe400078e3cff */
[----:B------:R-:W-:Y:S01]  /*0b50*/  @P2 LOP3.LUT R2, R2, R21, RZ, 0x3c, !PT ;  /* 0x0000001502022212 */ /* 0x000fe200078e3cff */
[----:B------:R-:W4:Y:S04]  /*0b60*/  @P4 LDG.E R19, desc[UR4][R10.64+0xf4] ;  /* 0x0000f4040a134981 */ /* 0x000f28000c1e1900 */
[----:B------:R-:W4:Y:S01]  /*0b70*/  @P4 LDG.E R21, desc[UR4][R10.64+0xfc] ;  /* 0x0000fc040a154981 */ /* 0x000f22000c1e1900 */
[----:B------:R-:W-:-:S03]  /*0b80*/  @P3 LOP3.LUT R2, R2, R25, RZ, 0x3c, !PT ;  /* 0x0000001902023212 */ /* 0x000fc600078e3cff */
[----:B------:R-:W4:Y:S01]  /*0b90*/  @P5 LDG.E R25, desc[UR4][R10.64+0x110] ;  /* 0x000110040a195981 */ /* 0x000f22000c1e1900 */
[----:B--2---:R-:W-:-:S03]  /*0ba0*/  @P3 LOP3.LUT R7, R7, R24, RZ, 0x3c, !PT ;  /* 0x0000001807073212 */ /* 0x004fc600078e3cff */
[----:B------:R-:W2:Y:S01]  /*0bb0*/  @P5 LDG.E R24, desc[UR4][R10.64+0x104] ;  /* 0x000104040a185981 */ /* 0x000ea2000c1e1900 */
[----:B---3--:R-:W-:Y:S02]  /*0bc0*/  @P2 LOP3.LUT R5, R5, R20, RZ, 0x3c, !PT ;  /* 0x0000001405052212 */ /* 0x008fe400078e3cff */
[----:B------:R-:W-:Y:S01]  /*0bd0*/  @P4 LOP3.LUT R7, R7, R18, RZ, 0x3c, !PT ;  /* 0x0000001207074212 */ /* 0x000fe200078e3cff */
[----:B------:R-:W3:Y:S01]  /*0be0*/  @P4 LDG.E R20, desc[UR4][R10.64+0xf8] ;  /* 0x0000f8040a144981 */ /* 0x000ee2000c1e1900 */
[----:B------:R-:W-:-:S03]  /*0bf0*/  @P3 LOP3.LUT R4, R4, R23, RZ, 0x3c, !PT ;  /* 0x0000001704043212 */ /* 0x000fc600078e3cff */
[----:B------:R-:W3:Y:S01]  /*0c00*/  @P5 LDG.E R18, desc[UR4][R10.64+0x114] ;  /* 0x000114040a125981 */ /* 0x000ee2000c1e1900 */
[----:B------:R-:W-:-:S03]  /*0c10*/  @P3 LOP3.LUT R5, R5, R26, RZ, 0x3c, !PT ;  /* 0x0000001a05053212 */ /* 0x000fc600078e3cff */
[----:B------:R-:W3:Y:S04]  /*0c20*/  @P5 LDG.E R23, desc[UR4][R10.64+0x108] ;  /* 0x000108040a175981 */ /* 0x000ee8000c1e1900 */
[----:B------:R-:W3:Y:S01]  /*0c30*/  @P5 LDG.E R26, desc[UR4][R10.64+0x10c] ;  /* 0x00010c040a1a5981 */ /* 0x000ee2000c1e1900 */
[----:B------:R-:W-:Y:S02]  /*0c40*/  @P3 LOP3.LUT R3, R3, R28, RZ, 0x3c, !PT ;  /* 0x0000001c03033212 */ /* 0x000fe400078e3cff */
[----:B----4-:R-:W-:Y:S01]  /*0c50*/  @P4 LOP3.LUT R4, R4, R19, RZ, 0x3c, !PT ;  /* 0x0000001304044212 */ /* 0x010fe200078e3cff */
[----:B------:R-:W4:Y:S01]  /*0c60*/  @P0 LDG.E R28, desc[UR4][R10.64+0x13c] ;  /* 0x00013c040a1c0981 */ /* 0x000f22000c1e1900 */
[----:B------:R-:W-:Y:S02]  /*0c70*/  @P4 LOP3.LUT R3, R3, R22, RZ, 0x3c, !PT ;  /* 0x0000001603034212 */ /* 0x000fe400078e3cff */
[----:B------:R-:W-:Y:S01]  /*0c80*/  @P4 LOP3.LUT R2, R2, R21, RZ, 0x3c, !PT ;  /* 0x0000001502024212 */ /* 0x000fe200078e3cff */
[----:B------:R-:W4:Y:S04]  /*0c90*/  @P6 LDG.E R19, desc[UR4][R10.64+0x11c] ;  /* 0x00011c040a136981 */ /* 0x000f28000c1e1900 */
[----:B------:R-:W4:Y:S01]  /*0ca0*/  @P6 LDG.E R22, desc[UR4][R10.64+0x120] ;  /* 0x000120040a166981 */ /* 0x000f22000c1e1900 */
[----:B------:R-:W-:-:S03]  /*0cb0*/  @P5 LOP3.LUT R2, R2, R25, RZ, 0x3c, !PT ;  /* 0x0000001902025212 */ /* 0x000fc600078e3cff */
[----:B------:R-:W4:Y:S04]  /*0cc0*/  @P6 LDG.E R21, desc[UR4][R10.64+0x124] ;  /* 0x000124040a156981 */ /* 0x000f28000c1e1900 */
[----:B------:R-:W4:Y:S01]  /*0cd0*/  @P0 LDG.E R25, desc[UR4][R10.64+0x138] ;  /* 0x000138040a190981 */ /* 0x000f22000c1e1900 */
[----:B--2---:R-:W-:-:S03]  /*0ce0*/  @P5 LOP3.LUT R7, R7, R24, RZ, 0x3c, !PT ;  /* 0x0000001807075212 */ /* 0x004fc600078e3cff */
[----:B------:R-:W2:Y:S01]  /*0cf0*/  @P0 LDG.E R24, desc[UR4][R10.64+0x12c] ;  /* 0x00012c040a180981 */ /* 0x000ea2000c1e1900 */
[----:B---3--:R-:W-:-:S03]  /*0d00*/  @P4 LOP3.LUT R5, R5, R20, RZ, 0x3c, !PT ;  /* 0x0000001405054212 */ /* 0x008fc600078e3cff */
[----:B------:R-:W3:Y:S01]  /*0d10*/  @P6 LDG.E R20, desc[UR4][R10.64+0x118] ;  /* 0x000118040a146981 */ /* 0x000ee2000c1e1900 */
[----:B------:R-:W-:-:S03]  /*0d20*/  @P5 LOP3.LUT R3, R3, R18, RZ, 0x3c, !PT ;  /* 0x0000001203035212 */ /* 0x000fc600078e3cff */
[----:B------:R-:W2:Y:S01]  /*0d30*/  @P6 LDG.E R18, desc[UR4][R10.64+0x128] ;  /* 0x000128040a126981 */ /* 0x000ea2000c1e1900 */
[----:B------:R-:W-:-:S03]  /*0d40*/  @P5 LOP3.LUT R4, R4, R23, RZ, 0x3c, !PT ;  /* 0x0000001704045212 */ /* 0x000fc600078e3cff */
[----:B------:R-:W2:Y:S01]  /*0d50*/  @P0 LDG.E R23, desc[UR4][R10.64+0x130] ;  /* 0x000130040a170981 */ /* 0x000ea2000c1e1900 */
[----:B------:R-:W-:-:S03]  /*0d60*/  @P5 LOP3.LUT R5, R5, R26, RZ, 0x3c, !PT ;  /* 0x0000001a05055212 */ /* 0x000fc600078e3cff */
[----:B------:R-:W2:Y:S01]  /*0d70*/  @P0 LDG.E R26, desc[UR4][R10.64+0x134] ;  /* 0x000134040a1a0981 */ /* 0x000ea2000c1e1900 */
[----:B------:R-:W-:-:S05]  /*0d80*/  VIADD R17, R17, 0x10 ;  /* 0x0000001011117836 */ /* 0x000fca0000000000 */
[----:B------:R-:W-:Y:S02]  /*0d90*/  ISETP.NE.AND P1, PT, R17, 0x20, PT ;  /* 0x000000201100780c */ /* 0x000fe40003f25270 */
[----:B----4-:R-:W-:Y:S02]  /*0da0*/  @P6 LOP3.LUT R4, R4, R19, RZ, 0x3c, !PT ;  /* 0x0000001304046212 */ /* 0x010fe400078e3cff */
[----:B------:R-:W-:Y:S02]  /*0db0*/  @P6 LOP3.LUT R5, R5, R22, RZ, 0x3c, !PT ;  /* 0x0000001605056212 */ /* 0x000fe400078e3cff */
[----:B------:R-:W-:-:S04]  /*0dc0*/  @P6 LOP3.LUT R2, R2, R21, RZ, 0x3c, !PT ;  /* 0x0000001502026212 */ /* 0x000fc800078e3cff */
[----:B------:R-:W-:Y:S02]  /*0dd0*/  @P0 LOP3.LUT R2, R2, R25, RZ, 0x3c, !PT ;  /* 0x0000001902020212 */ /* 0x000fe400078e3cff */
[----:B---3--:R-:W-:Y:S02]  /*0de0*/  @P6 LOP3.LUT R7, R7, R20, RZ, 0x3c, !PT ;  /* 0x0000001407076212 */ /* 0x008fe400078e3cff */
[----:B--2---:R-:W-:Y:S02]  /*0df0*/  @P6 LOP3.LUT R3, R3, R18, RZ, 0x3c, !PT ;  /* 0x0000001203036212 */ /* 0x004fe400078e3cff */
[----:B------:R-:W-:Y:S02]  /*0e00*/  @P0 LOP3.LUT R7, R7, R24, RZ, 0x3c, !PT ;  /* 0x0000001807070212 */ /* 0x000fe400078e3cff */
[----:B------:R-:W-:Y:S02]  /*0e10*/  @P0 LOP3.LUT R4, R4, R23, RZ, 0x3c, !PT ;  /* 0x0000001704040212 */ /* 0x000fe400078e3cff */
[----:B------:R-:W-:-:S02]  /*0e20*/  @P0 LOP3.LUT R3, R3, R28, RZ, 0x3c, !PT ;  /* 0x0000001c03030212 */ /* 0x000fc400078e3cff */
[----:B------:R-:W-:Y:S01]  /*0e30*/  @P0 LOP3.LUT R5, R5, R26, RZ, 0x3c, !PT ;  /* 0x0000001a05050212 */ /* 0x000fe200078e3cff */
[----:B------:R-:W-:Y:S06]  /*0e40*/  @P1 BRA `(.L_x_25) ;  /* 0xfffffff400481947 */ /* 0x000fec000383ffff */
[----:B------:R-:W-:-:S05]  /*0e50*/  VIADD R15, R15, 0x1 ;  /* 0x000000010f0f7836 */ /* 0x000fca0000000000 */
[----:B------:R-:W-:-:S13]  /*0e60*/  ISETP.NE.AND P0, PT, R15, 0x5, PT ;  /* 0x000000050f00780c */ /* 0x000fda0003f05270 */
[----:B------:R-:W-:Y:S05]  /*0e70*/  @P0 BRA `(.L_x_26) ;  /* 0xfffffff400280947 */ /* 0x000fea000383ffff */
[----:B------:R-:W0:Y:S01]  /*0e80*/  LDC.64 R10, c[0x0][0x388] ;  /* 0x0000e200ff0a7b82 */ /* 0x000e220000000a00 */
[----:B------:R-:W-:Y:S01]  /*0e90*/  VIADD R14, R14, 0x1 ;  /* 0x000000010e0e7836 */ /* 0x000fe20000000000 */
[----:B------:R-:W-:-:S04]  /*0ea0*/  LOP3.LUT R15, R13, 0x3, RZ, 0xc0, !PT ;  /* 0x000000030d0f7812 */ /* 0x000fc800078ec0ff */
[----:B------:R-:W-:Y:S01]  /*0eb0*/  ISETP.GE.U32.AND P0, PT, R14, R15, PT ;  /* 0x0000000f0e00720c */ /* 0x000fe20003f06070 */
[----:B0-----:R-:W-:-:S05]  /*0ec0*/  IMAD.WIDE R10, R0, 0x30, R10 ;  /* 0x00000030000a7825 */ /* 0x001fca00078e020a */
[----:B------:R0:W-:Y:S04]  /*0ed0*/  STG.E desc[UR4][R10.64+0x4], R7 ;  /* 0x000004070a007986 */ /* 0x0001e8000c101904 */
[----:B------:R0:W-:Y:S04]  /*0ee0*/  STG.E.64 desc[UR4][R10.64+0x8], R4 ;  /* 0x000008040a007986 */ /* 0x0001e8000c101b04 */
[----:B------:R0:W-:Y:S01]  /*0ef0*/  STG.E.64 desc[UR4][R10.64+0x10], R2 ;  /* 0x000010020a007986 */ /* 0x0001e2000c101b04 */
[----:B------:R-:W-:Y:S05]  /*0f00*/  @!P0 BRA `(.L_x_27) ;  /* 0xfffffff000f48947 */ /* 0x000fea000383ffff */
.L_x_24:
[----:B------:R-:W-:Y:S05]  /*0f10*/  BSYNC.RECONVERGENT B1 ;  /* 0x0000000000017941 */ /* 0x000fea0003800200 */
.L_x_23:
[C---:B------:R-:W-:Y:S01]  /*0f20*/  ISETP.GT.U32.AND P0, PT, R13.reuse, 0x3, PT ;  /* 0x000000030d00780c */ /* 0x040fe20003f04070 */
[----:B------:R-:W-:Y:S01]  /*0f30*/  VIADD R12, R12, 0x1 ;  /* 0x000000010c0c7836 */ /* 0x000fe20000000000 */
[--C-:B------:R-:W-:Y:S02]  /*0f40*/  SHF.R.U64 R13, R13, 0x2, R6.reuse ;  /* 0x000000020d0d7819 */ /* 0x100fe40000001206 */
[----:B------:R-:W-:Y:S02]  /*0f50*/  ISETP.GT.U32.AND.EX P0, PT, R6, RZ, PT, P0 ;  /* 0x000000ff0600720c */ /* 0x000fe40003f04100 */
[----:B------:R-:W-:-:S11]  /*0f60*/  SHF.R.U32.HI R6, RZ, 0x2, R6 ;  /* 0x00000002ff067819 */ /* 0x000fd60000011606 */
[----:B------:R-:W-:Y:S05]  /*0f70*/  @P0 BRA `(.L_x_28) ;  /* 0xfffffff000b80947 */ /* 0x000fea000383ffff */
.L_x_22:
[----:B------:R-:W-:Y:S05]  /*0f80*/  BSYNC.RECONVERGENT B0 ;  /* 0x0000000000007941 */ /* 0x000fea0003800200 */
.L_x_21:
[----:B0-----:R-:W0:Y:S01]  /*0f90*/  LDC.64 R10, c[0x0][0x390] ;  /* 0x0000e400ff0a7b82 */ /* 0x001e220000000a00 */
[----:B------:R-:W-:Y:S01]  /*0fa0*/  SHF.R.U32.HI R6, RZ, 0x2, R7 ;  /* 0x00000002ff067819 */ /* 0x000fe20000011607 */
[----:B------:R-:W1:Y:S01]  /*0fb0*/  LDCU.64 UR6, c[0x0][0x380] ;  /* 0x00007000ff0677ac */ /* 0x000e620008000a00 */
[----:B------:R-:W-:Y:S02]  /*0fc0*/  IMAD.MOV.U32 R13, RZ, RZ, R2 ;  /* 0x000000ffff0d7224 */ /* 0x000fe400078e0002 */
[----:B------:R-:W-:Y:S01]  /*0fd0*/  LOP3.LUT R6, R6, R7, RZ, 0x3c, !PT ;  /* 0x0000000706067212 */ /* 0x000fe200078e3cff */
[----:B------:R-:W-:Y:S02]  /*0fe0*/  IMAD.SHL.U32 R7, R3, 0x10, RZ ;  /* 0x0000001003077824 */ /* 0x000fe400078e00ff */
[----:B------:R-:W2:Y:S01]  /*0ff0*/  LDC.64 R8, c[0x0][0x388] ;  /* 0x0000e200ff087b82 */ /* 0x000ea20000000a00 */
[----:B------:R-:W-:Y:S01]  /*1000*/  IMAD.MOV.U32 R14, RZ, RZ, R3 ;  /* 0x000000ffff0e7224 */ /* 0x000fe200078e0003 */
[----:B-1----:R-:W-:-:S02]  /*1010*/  LEA R2, P0, R0, UR6, 0x2 ;  /* 0x0000000600027c11 */ /* 0x002fc4000f8010ff */
[----:B0-----:R-:W-:Y:S01]  /*1020*/  LOP3.LUT R12, R10, 0xaad26b49, RZ, 0x3c, !PT ;  /* 0xaad26b490a0c7812 */ /* 0x001fe200078e3cff */
[----:B------:R-:W-:Y:S01]  /*1030*/  IMAD.SHL.U32 R10, R6, 0x2, RZ ;  /* 0x00000002060a7824 */ /* 0x000fe200078e00ff */
[----:B------:R-:W-:-:S03]  /*1040*/  LOP3.LUT R11, R11, 0xf7dcefdd, RZ, 0x3c, !PT ;  /* 0xf7dcefdd0b0b7812 */ /* 0x000fc600078e3cff */
[----:B------:R-:W-:Y:S01]  /*1050*/  IMAD R12, R12, 0x4182bed5, RZ ;  /* 0x4182bed50c0c7824 */ /* 0x000fe200078e02ff */
[----:B------:R-:W-:Y:S01]  /*1060*/  LOP3.LUT R10, R6, R10, R7, 0x96, !PT ;  /* 0x0000000a060a7212 */ /* 0x000fe200078e9607 */
[----:B------:R-:W-:Y:S01]  /*1070*/  IMAD R11, R11, -0x658354e5, RZ ;  /* 0x9a7cab1b0b0b7824 */ /* 0x000fe200078e02ff */
[----:B------:R-:W-:Y:S01]  /*1080*/  SHF.R.S32.HI R7, RZ, 0x1f, R0 ;  /* 0x0000001fff077819 */ /* 0x000fe20000011400 */
[----:B--2---:R-:W-:Y:S01]  /*1090*/  IMAD.WIDE R8, R0, 0x30, R8 ;  /* 0x0000003000087825 */ /* 0x004fe200078e0208 */
[----:B------:R-:W-:Y:S02]  /*10a0*/  LOP3.LUT R15, R10, R3, RZ, 0x3c, !PT ;  /* 0x000000030a0f7212 */ /* 0x000fe400078e3cff */
[----:B------:R-:W-:Y:S01]  /*10b0*/  LEA.HI.X R3, R0, UR7, R7, 0x2, P0 ;  /* 0x0000000700037c11 */ /* 0x000fe200080f1407 */
[----:B------:R-:W-:Y:S01]  /*10c0*/  IMAD.IADD R6, R12, 0x1, R11 ;  /* 0x000000010c067824 */ /* 0x000fe200078e020b */
[----:B------:R-:W-:Y:S01]  /*10d0*/  STG.E.64 desc[UR4][R8.64+0x18], RZ ;  /* 0x000018ff08007986 */ /* 0x000fe2000c101b04 */
[----:B------:R-:W-:-:S02]  /*10e0*/  IMAD.MOV.U32 R12, RZ, RZ, R5 ;  /* 0x000000ffff0c7224 */ /* 0x000fc400078e0005 */
[----:B------:R-:W-:Y:S01]  /*10f0*/  VIADD R6, R6, 0x6a788e ;  /* 0x006a788e06067836 */ /* 0x000fe20000000000 */
[----:B------:R-:W-:Y:S01]  /*1100*/  STG.E.64 desc[UR4][R8.64+0x10], R14 ;  /* 0x0000100e08007986 */ /* 0x000fe2000c101b04 */
[----:B------:R-:W-:Y:S02]  /*1110*/  IMAD.MOV.U32 R10, RZ, RZ, 0x2f800000 ;  /* 0x2f800000ff0a7424 */ /* 0x000fe400078e00ff */
[----:B------:R-:W-:Y:S01]  /*1120*/  IMAD.IADD R5, R15, 0x1, R6 ;  /* 0x000000010f057824 */ /* 0x000fe200078e0206 */
[----:B------:R-:W-:Y:S01]  /*1130*/  STG.E.64 desc[UR4][R8.64+0x8], R12 ;  /* 0x0000080c08007986 */ /* 0x000fe2000c101b04 */
[----:B------:R-:W-:-:S03]  /*1140*/  IMAD.MOV.U32 R7, RZ, RZ, R4 ;  /* 0x000000ffff077224 */ /* 0x000fc600078e0004 */
[----:B------:R-:W-:Y:S01]  /*1150*/  I2FP.F32.U32 R5, R5 ;  /* 0x0000000500057245 */ /* 0x000fe20000201000 */
[----:B------:R-:W-:Y:S04]  /*1160*/  STG.E desc[UR4][R8.64+0x20], RZ ;  /* 0x000020ff08007986 */ /* 0x000fe8000c101904 */
[----:B------:R-:W-:Y:S01]  /*1170*/  FFMA R5, R5, R10, 1.1641532182693481445e-10 ;  /* 0x2f00000005057423 */ /* 0x000fe2000000000a */
[----:B------:R-:W-:Y:S04]  /*1180*/  STG.E.64 desc[UR4][R8.64+0x28], RZ ;  /* 0x000028ff08007986 */ /* 0x000fe8000c101b04 */
[----:B------:R-:W-:Y:S04]  /*1190*/  STG.E.64 desc[UR4][R8.64], R6 ;  /* 0x0000000608007986 */ /* 0x000fe8000c101b04 */
[----:B------:R-:W-:Y:S01]  /*11a0*/  STG.E desc[UR4][R2.64], R5 ;  /* 0x0000000502007986 */ /* 0x000fe2000c101904 */
[----:B------:R-:W-:Y:S05]  /*11b0*/  EXIT ;  /* 0x000000000000794d */ /* 0x000fea0003800000 */
.L_x_29:
        /* <DEDUP_REMOVED lines=12> */
.L_x_33:


//--------------------- .nv.global.init           --------------------------
	.section	.nv.global.init,"aw",@progbits
	.align	4
.nv.global.init:
	.type		mrg32k3aM1SubSeq,@object
	.size		mrg32k3aM1SubSeq,(mrg32k3aM2SubSeq - mrg32k3aM1SubSeq)
mrg32k3aM1SubSeq:
        /*0000*/ 	.byte	0x0b, 0xcc, 0xee, 0x04, 0x73, 0x29, 0x8b, 0x6f, 0xf6, 0x53, 0x03, 0xf6, 0x23, 0xf6, 0xea, 0xda
        /* <DEDUP_REMOVED lines=125> */
	.type		mrg32k3aM2SubSeq,@object
	.size		mrg32k3aM2SubSeq,(mrg32k3aM1 - mrg32k3aM2SubSeq)
mrg32k3aM2SubSeq:
        /* <DEDUP_REMOVED lines=126> */
	.type		mrg32k3aM1,@object
	.size		mrg32k3aM1,(mrg32k3aM1Seq - mrg32k3aM1)
mrg32k3aM1:
        /* <DEDUP_REMOVED lines=144> */
	.type		mrg32k3aM1Seq,@object
	.size		mrg32k3aM1Seq,(mrg32k3aM2 - mrg32k3aM1Seq)
mrg32k3aM1Seq:
        /* <DEDUP_REMOVED lines=144> */
	.type		mrg32k3aM2,@object
	.size		mrg32k3aM2,(mrg32k3aM2Seq - mrg32k3aM2)
mrg32k3aM2:
        /* <DEDUP_REMOVED lines=144> */
	.type		mrg32k3aM2Seq,@object
	.size		mrg32k3aM2Seq,(precalc_xorwow_matrix - mrg32k3aM2Seq)
mrg32k3aM2Seq:
        /* <DEDUP_REMOVED lines=144> */
	.type		precalc_xorwow_matrix,@object
	.size		precalc_xorwow_matrix,(precalc_xorwow_offset_matrix - precalc_xorwow_matrix)
precalc_xorwow_matrix:
        /* <DEDUP_REMOVED lines=6400> */
	.type		precalc_xorwow_offset_matrix,@object
	.size		precalc_xorwow_offset_matrix,(.L_1 - precalc_xorwow_offset_matrix)
precalc_xorwow_offset_matrix:
        /* <DEDUP_REMOVED lines=6400> */
.L_1:


//--------------------- .nv.shared.reserved.0     --------------------------
	.section	.nv.shared.reserved.0,"aw",@nobits
	.weak		__nv_reservedSMEM_offset_0_alias
	.size		__nv_reservedSMEM_offset_0_alias, 0, 64
	.other		__nv_reservedSMEM_offset_0_alias,@"STO_CUDA_RESERVED_SHARED STV_DEFAULT"
__nv_reservedSMEM_offset_0_alias:
	.zero		0
	.zero		64


//--------------------- .nv.constant0._Z16calculateMetricsPfS_S_ --------------------------
	.section	.nv.constant0._Z16calculateMetricsPfS_S_,"a",@progbits
	.sectionflags	@""
	.align	4
.nv.constant0._Z16calculateMetricsPfS_S_:
	.zero		920


//--------------------- .nv.constant0._Z6updatePfS_S_ --------------------------
	.section	.nv.constant0._Z6updatePfS_S_,"a",@progbits
	.sectionflags	@""
	.align	4
.nv.constant0._Z6updatePfS_S_:
	.zero		920


//--------------------- .nv.constant0._Z10initializePfP17curandStateXORWOWy --------------------------
	.section	.nv.constant0._Z10initializePfP17curandStateXORWOWy,"a",@progbits
	.sectionflags	@""
	.align	4
.nv.constant0._Z10initializePfP17curandStateXORWOWy:
	.zero		920


//--------------------- SYMBOLS --------------------------

	.type		.nv.reservedSmem.offset0,@object
	.size		.nv.reservedSmem.offset0,0x4
